// auto-generated by cutlass_sweep.gemm — config: {"arch": "sm_90", "cluster_m": 2, "cluster_n": 1, "dtype": "e4m3", "dtype_b": "e4m3", "layout": "nt", "stages": 0, "tile_k": 32, "tile_m": 64, "tile_n": 48}
#include "cutlass/cutlass.h"
#include "cutlass/gemm/collective/collective_builder.hpp"
#include "cutlass/gemm/device/gemm_universal_adapter.h"
#include "cutlass/gemm/kernel/gemm_universal.hpp"
#include "cutlass/epilogue/collective/collective_builder.hpp"

using ElemA = cutlass::float_e4m3_t;
using ElemB = cutlass::float_e4m3_t;
using ElemCD = cutlass::float_e4m3_t;
using Acc  = float;
using TileShape    = cute::Shape<cute::_64, cute::_48, cute::_32>;
using ClusterShape = cute::Shape<cute::_2, cute::_1, cute::_1>;

using CollectiveEpilogue = typename cutlass::epilogue::collective::CollectiveBuilder<
    cutlass::arch::Sm90, cutlass::arch::OpClassTensorOp,
    TileShape, ClusterShape,
    cutlass::epilogue::collective::EpilogueTileAuto,
    Acc, Acc,
    ElemCD, cutlass::layout::RowMajor, 128 / cutlass::sizeof_bits<ElemCD>::value,
    ElemCD, cutlass::layout::RowMajor, 128 / cutlass::sizeof_bits<ElemCD>::value,
    cutlass::epilogue::collective::EpilogueScheduleAuto
  >::CollectiveOp;

using CollectiveMainloop = typename cutlass::gemm::collective::CollectiveBuilder<
    cutlass::arch::Sm90, cutlass::arch::OpClassTensorOp,
    ElemA, cutlass::layout::RowMajor, 128 / cutlass::sizeof_bits<ElemA>::value,
    ElemB, cutlass::layout::ColumnMajor, 128 / cutlass::sizeof_bits<ElemB>::value,
    Acc,
    TileShape, ClusterShape,
    cutlass::gemm::collective::StageCountAutoCarveout<static_cast<int>(sizeof(typename CollectiveEpilogue::SharedStorage))>,
    cutlass::gemm::collective::KernelScheduleAuto
  >::CollectiveOp;

using GemmKernel = cutlass::gemm::kernel::GemmUniversal<
    cute::Shape<int,int,int,int>,
    CollectiveMainloop,
    CollectiveEpilogue
>;
using Gemm = cutlass::gemm::device::GemmUniversalAdapter<GemmKernel>;

// Force the device kernel symbol into the cubin without needing a host main.
auto* _anchor = &cutlass::device_kernel<GemmKernel>;


// ===== COMPILED SASS (sm_90a) =====

	.target	sm_90a

	.elftype	@"ET_EXEC"


//--------------------- .note.nv.tkinfo           --------------------------
	.section	.note.nv.tkinfo,"",@"SHT_NOTE"
	.sectionflags	@"SHF_NOTE_NV_TKINFO"
	.tkinfo
        /*0018*/ 	.word	0x00000002
        /*0030*/ 	.string	""
        /*0030*/ 	.string	"ptxas"
        /*0030*/ 	.string	"Cuda compilation tools, release 13.0, V13.0.88"
        /*0030*/ 	.string	"Build cuda_13.0.r13.0/compiler.36424714_0"
        /*0030*/ 	.string	"-arch sm_90a -m 64 "



//--------------------- .note.nv.cuinfo           --------------------------
	.section	.note.nv.cuinfo,"",@"SHT_NOTE"
	.sectionflags	@"SHF_NOTE_NV_CUINFO"
        /*0018*/ 	.short	0x0002
        /*001a*/ 	.short	0x005a
        /*001c*/ 	.short	0x0082
	.zero		2


//--------------------- .nv.info                  --------------------------
	.section	.nv.info,"",@"SHT_CUDA_INFO"
	.align	4


	//----- nvinfo : EIATTR_REGCOUNT
	.align		4
        /*0000*/ 	.byte	0x04, 0x2f
        /*0002*/ 	.short	(.L_12 - .L_11)
	.align		4
.L_11:
        /*0004*/ 	.word	index@(_ZN7cutlass13device_kernelINS_4gemm6kernel13GemmUniversalIN4cute5tupleIJiiiiEEENS1_10collective13CollectiveMmaINS1_37MainloopSm90TmaGmmaWarpSpecializedFP8ILi64ENS5_IJNS4_1CILi2EEENSA_ILi1EEESC_EEENS1_32KernelTmaWarpSpecializedPingpongEEENS5_IJNSA_ILi64EEENSA_ILi48EEENSA_ILi32EEEEEENS_12float_e4m3_tENS5_IJlSC_lEEESK_SL_NS4_8TiledMMAINS4_8MMA_AtomIJNS4_4SM904GMMA30MMA_64x16x32_F32E4M3E4M3_SS_TNILNSP_7ScaleInE1ELSR_1EEEEEENS4_6LayoutINS5_IJSC_SC_SC_EEENS5_IJNSA_ILi0EEESW_SW_EEEEENS5_IJNS4_10UnderscoreESZ_SZ_EEEEENS4_13SM90_TMA_LOADENS4_14ComposedLayoutINS4_7SwizzleILi1ELi4ELi3EEENS4_18smem_ptr_flag_bitsILi8EEENSU_INS5_IJNSA_ILi8EEESI_EEENS5_IJSI_SC_EEEEEEEvNS4_8identityENS4_23SM90_TMA_LOAD_MULTICASTES1C_vS1D_EENS_8epilogue10collective6detail29Sm90TmaWarpSpecializedAdapterINS1H_15DefaultEpilogueISK_SL_SL_NS1G_6thread17LinearCombinationISK_Li1EffLNS1L_9ScaleType4KindE0ELNS_15FloatRoundStyleE2ESK_EENS1_15EpilogueDefaultEEEEEvvEEEEvNT_6ParamsE)
        /*0008*/ 	.word	0x000000a8


	//----- nvinfo : EIATTR_FRAME_SIZE
	.align		4
.L_12:
        /*000c*/ 	.byte	0x04, 0x11
        /*000e*/ 	.short	(.L_14 - .L_13)
	.align		4
.L_13:
        /*0010*/ 	.word	index@(_ZN7cutlass13device_kernelINS_4gemm6kernel13GemmUniversalIN4cute5tupleIJiiiiEEENS1_10collective13CollectiveMmaINS1_37MainloopSm90TmaGmmaWarpSpecializedFP8ILi64ENS5_IJNS4_1CILi2EEENSA_ILi1EEESC_EEENS1_32KernelTmaWarpSpecializedPingpongEEENS5_IJNSA_ILi64EEENSA_ILi48EEENSA_ILi32EEEEEENS_12float_e4m3_tENS5_IJlSC_lEEESK_SL_NS4_8TiledMMAINS4_8MMA_AtomIJNS4_4SM904GMMA30MMA_64x16x32_F32E4M3E4M3_SS_TNILNSP_7ScaleInE1ELSR_1EEEEEENS4_6LayoutINS5_IJSC_SC_SC_EEENS5_IJNSA_ILi0EEESW_SW_EEEEENS5_IJNS4_10UnderscoreESZ_SZ_EEEEENS4_13SM90_TMA_LOADENS4_14ComposedLayoutINS4_7SwizzleILi1ELi4ELi3EEENS4_18smem_ptr_flag_bitsILi8EEENSU_INS5_IJNSA_ILi8EEESI_EEENS5_IJSI_SC_EEEEEEEvNS4_8identityENS4_23SM90_TMA_LOAD_MULTICASTES1C_vS1D_EENS_8epilogue10collective6detail29Sm90TmaWarpSpecializedAdapterINS1H_15DefaultEpilogueISK_SL_SL_NS1G_6thread17LinearCombinationISK_Li1EffLNS1L_9ScaleType4KindE0ELNS_15FloatRoundStyleE2ESK_EENS1_15EpilogueDefaultEEEEEvvEEEEvNT_6ParamsE)
        /*0014*/ 	.word	0x00000000


	//----- nvinfo : EIATTR_MIN_STACK_SIZE
	.align		4
.L_14:
        /*0018*/ 	.byte	0x04, 0x12
        /*001a*/ 	.short	(.L_16 - .L_15)
	.align		4
.L_15:
        /*001c*/ 	.word	index@(_ZN7cutlass13device_kernelINS_4gemm6kernel13GemmUniversalIN4cute5tupleIJiiiiEEENS1_10collective13CollectiveMmaINS1_37MainloopSm90TmaGmmaWarpSpecializedFP8ILi64ENS5_IJNS4_1CILi2EEENSA_ILi1EEESC_EEENS1_32KernelTmaWarpSpecializedPingpongEEENS5_IJNSA_ILi64EEENSA_ILi48EEENSA_ILi32EEEEEENS_12float_e4m3_tENS5_IJlSC_lEEESK_SL_NS4_8TiledMMAINS4_8MMA_AtomIJNS4_4SM904GMMA30MMA_64x16x32_F32E4M3E4M3_SS_TNILNSP_7ScaleInE1ELSR_1EEEEEENS4_6LayoutINS5_IJSC_SC_SC_EEENS5_IJNSA_ILi0EEESW_SW_EEEEENS5_IJNS4_10UnderscoreESZ_SZ_EEEEENS4_13SM90_TMA_LOADENS4_14ComposedLayoutINS4_7SwizzleILi1ELi4ELi3EEENS4_18smem_ptr_flag_bitsILi8EEENSU_INS5_IJNSA_ILi8EEESI_EEENS5_IJSI_SC_EEEEEEEvNS4_8identityENS4_23SM90_TMA_LOAD_MULTICASTES1C_vS1D_EENS_8epilogue10collective6detail29Sm90TmaWarpSpecializedAdapterINS1H_15DefaultEpilogueISK_SL_SL_NS1G_6thread17LinearCombinationISK_Li1EffLNS1L_9ScaleType4KindE0ELNS_15FloatRoundStyleE2ESK_EENS1_15EpilogueDefaultEEEEEvvEEEEvNT_6ParamsE)
        /*0020*/ 	.word	0x00000000
.L_16:


//--------------------- .nv.compat                --------------------------
	.section	.nv.compat,"",@"SHT_CUDA_COMPAT_INFO"
	.align	4
        /*0000*/ 	.byte	0x02, 0x09, 0x01, 0x00, 0x02, 0x02, 0x04, 0x00, 0x02, 0x05, 0x05, 0x00, 0x03, 0x07, 0x01, 0x01
        /*0010*/ 	.byte	0x02, 0x03, 0x01, 0x00, 0x02, 0x06, 0x01, 0x00, 0x04, 0x0b, 0x08, 0x00, 0x00, 0x00, 0x00, 0x00
        /*0020*/ 	.byte	0x00, 0x00, 0x00, 0x00


//--------------------- .nv.info._ZN7cutlass13device_kernelINS_4gemm6kernel13GemmUniversalIN4cute5tupleIJiiiiEEENS1_10collective13CollectiveMmaINS1_37MainloopSm90TmaGmmaWarpSpecializedFP8ILi64ENS5_IJNS4_1CILi2EEENSA_ILi1EEESC_EEENS1_32KernelTmaWarpSpecializedPingpongEEENS5_IJNSA_ILi64EEENSA_ILi48EEENSA_ILi32EEEEEENS_12float_e4m3_tENS5_IJlSC_lEEESK_SL_NS4_8TiledMMAINS4_8MMA_AtomIJNS4_4SM904GMMA30MMA_64x16x32_F32E4M3E4M3_SS_TNILNSP_7ScaleInE1ELSR_1EEEEEENS4_6LayoutINS5_IJSC_SC_SC_EEENS5_IJNSA_ILi0EEESW_SW_EEEEENS5_IJNS4_10UnderscoreESZ_SZ_EEEEENS4_13SM90_TMA_LOADENS4_14ComposedLayoutINS4_7SwizzleILi1ELi4ELi3EEENS4_18smem_ptr_flag_bitsILi8EEENSU_INS5_IJNSA_ILi8EEESI_EEENS5_IJSI_SC_EEEEEEEvNS4_8identityENS4_23SM90_TMA_LOAD_MULTICASTES1C_vS1D_EENS_8epilogue10collective6detail29Sm90TmaWarpSpecializedAdapterINS1H_15DefaultEpilogueISK_SL_SL_NS1G_6thread17LinearCombinationISK_Li1EffLNS1L_9ScaleType4KindE0ELNS_15FloatRoundStyleE2ESK_EENS1_15EpilogueDefaultEEEEEvvEEEEvNT_6ParamsE --------------------------
	.section	.nv.info._ZN7cutlass13device_kernelINS_4gemm6kernel13GemmUniversalIN4cute5tupleIJiiiiEEENS1_10collective13CollectiveMmaINS1_37MainloopSm90TmaGmmaWarpSpecializedFP8ILi64ENS5_IJNS4_1CILi2EEENSA_ILi1EEESC_EEENS1_32KernelTmaWarpSpecializedPingpongEEENS5_IJNSA_ILi64EEENSA_ILi48EEENSA_ILi32EEEEEENS_12float_e4m3_tENS5_IJlSC_lEEESK_SL_NS4_8TiledMMAINS4_8MMA_AtomIJNS4_4SM904GMMA30MMA_64x16x32_F32E4M3E4M3_SS_TNILNSP_7ScaleInE1ELSR_1EEEEEENS4_6LayoutINS5_IJSC_SC_SC_EEENS5_IJNSA_ILi0EEESW_SW_EEEEENS5_IJNS4_10UnderscoreESZ_SZ_EEEEENS4_13SM90_TMA_LOADENS4_14ComposedLayoutINS4_7SwizzleILi1ELi4ELi3EEENS4_18smem_ptr_flag_bitsILi8EEENSU_INS5_IJNSA_ILi8EEESI_EEENS5_IJSI_SC_EEEEEEEvNS4_8identityENS4_23SM90_TMA_LOAD_MULTICASTES1C_vS1D_EENS_8epilogue10collective6detail29Sm90TmaWarpSpecializedAdapterINS1H_15DefaultEpilogueISK_SL_SL_NS1G_6thread17LinearCombinationISK_Li1EffLNS1L_9ScaleType4KindE0ELNS_15FloatRoundStyleE2ESK_EENS1_15EpilogueDefaultEEEEEvvEEEEvNT_6ParamsE,"",@"SHT_CUDA_INFO"
	.sectionflags	@""
	.align	4


	//----- nvinfo : EIATTR_CUDA_API_VERSION
	.align		4
        /*0000*/ 	.byte	0x04, 0x37
        /*0002*/ 	.short	(.L_18 - .L_17)
.L_17:
        /*0004*/ 	.word	0x00000082


	//----- nvinfo : EIATTR_KPARAM_INFO
	.align		4
.L_18:
        /*0008*/ 	.byte	0x04, 0x17
        /*000a*/ 	.short	(.L_20 - .L_19)
.L_19:
        /*000c*/ 	.word	0x00000000
        /*0010*/ 	.short	0x0000
        /*0012*/ 	.short	0x0070
        /*0014*/ 	.byte	0x00, 0xf0, 0x01, 0x10


	//----- nvinfo : EIATTR_SPARSE_MMA_MASK
	.align		4
.L_20:
        /*0018*/ 	.byte	0x03, 0x50
        /*001a*/ 	.short	0x0000


	//----- nvinfo : EIATTR_MAXREG_COUNT
	.align		4
        /*001c*/ 	.byte	0x03, 0x1b
        /*001e*/ 	.short	0x00a8


	//----- nvinfo : EIATTR_NUM_BARRIERS
	.align		4
        /*0020*/ 	.byte	0x02, 0x4c
        /*0022*/ 	.byte	0x01
	.zero		1


	//----- nvinfo : EIATTR_MERCURY_ISA_VERSION
	.align		4
        /*0024*/ 	.byte	0x03, 0x5f
        /*0026*/ 	.short	0x0101


	//----- nvinfo : EIATTR_INT_WARP_WIDE_INSTR_OFFSETS
	.align		4
        /*0028*/ 	.byte	0x04, 0x31
        /*002a*/ 	.short	(.L_22 - .L_21)


	//   ....[0]....
.L_21:
        /*002c*/ 	.word	0x00000d30


	//   ....[1]....
        /*0030*/ 	.word	0x00000df0


	//   ....[2]....
        /*0034*/ 	.word	0x00000e00


	//   ....[3]....
        /*0038*/ 	.word	0x00000e10


	//   ....[4]....
        /*003c*/ 	.word	0x00000e80


	//   ....[5]....
        /*0040*/ 	.word	0x00000e90


	//   ....[6]....
        /*0044*/ 	.word	0x00000f90


	//   ....[7]....
        /*0048*/ 	.word	0x00000fb0


	//   ....[8]....
        /*004c*/ 	.word	0x00002e70


	//----- nvinfo : EIATTR_COOP_GROUP_MASK_REGIDS
	.align		4
.L_22:
        /*0050*/ 	.byte	0x04, 0x29
        /*0052*/ 	.short	(.L_24 - .L_23)


	//   ....[0]....
.L_23:
        /*0054*/ 	.word	0xffffffff


	//   ....[1]....
        /*0058*/ 	.word	0xffffffff


	//   ....[2]....
        /*005c*/ 	.word	0xffffffff


	//   ....[3]....
        /*0060*/ 	.word	0xffffffff


	//   ....[4]....
        /*0064*/ 	.word	0xffffffff


	//   ....[5]....
        /*0068*/ 	.word	0xffffffff


	//   ....[6]....
        /*006c*/ 	.word	0xffffffff


	//----- nvinfo : EIATTR_COOP_GROUP_INSTR_OFFSETS
	.align		4
.L_24:
        /*0070*/ 	.byte	0x04, 0x28
        /*0072*/ 	.short	(.L_26 - .L_25)


	//   ....[0]....
.L_25:
        /*0074*/ 	.word	0x00000060


	//   ....[1]....
        /*0078*/ 	.word	0x00000080


	//   ....[2]....
        /*007c*/ 	.word	0x00000180


	//   ....[3]....
        /*0080*/ 	.word	0x00000b60


	//   ....[4]....
        /*0084*/ 	.word	0x00000ba0


	//   ....[5]....
        /*0088*/ 	.word	0x00000c40


	//   ....[6]....
        /*008c*/ 	.word	0x00001130


	//----- nvinfo : EIATTR_REG_RECONFIG
	.align		4
.L_26:
        /*0090*/ 	.byte	0x01, 0x54
	.zero		2


	//----- nvinfo : EIATTR_MBARRIER_INSTR_OFFSETS
	.align		4
        /*0094*/ 	.byte	0x04, 0x39
        /*0096*/ 	.short	(.L_28 - .L_27)


	//   ....[0]....
.L_27:
        /*0098*/ 	.word	0x00000320
        /*009c*/ 	.word	0x000000ff
        /*00a0*/ 	.word	0x00000000
        /*00a4*/ 	.short	0x0100
        /*00a6*/ 	.byte	0x0a
	.zero		1


	//   ....[1]....
        /*00a8*/ 	.word	0x00000330
        /*00ac*/ 	.word	0x000000ff
        /*00b0*/ 	.word	0x00000200
        /*00b4*/ 	.short	0x0100
        /*00b6*/ 	.byte	0x0a
	.zero		1


	//   ....[2]....
        /*00b8*/ 	.word	0x00000340
        /*00bc*/ 	.word	0x000000ff
        /*00c0*/ 	.word	0x00000008
        /*00c4*/ 	.short	0x0100
        /*00c6*/ 	.byte	0x0a
	.zero		1


	//   ....[3]....
        /*00c8*/ 	.word	0x00000350
        /*00cc*/ 	.word	0x000000ff
        /*00d0*/ 	.word	0x00000208
        /*00d4*/ 	.short	0x0100
        /*00d6*/ 	.byte	0x0a
	.zero		1


	//   ....[4]....
        /*00d8*/ 	.word	0x00000360
        /*00dc*/ 	.word	0x000000ff
        /*00e0*/ 	.word	0x00000010
        /*00e4*/ 	.short	0x0100
        /*00e6*/ 	.byte	0x0a
	.zero		1


	//   ....[5]....
        /*00e8*/ 	.word	0x00000370
        /*00ec*/ 	.word	0x000000ff
        /*00f0*/ 	.word	0x00000210
        /*00f4*/ 	.short	0x0100
        /*00f6*/ 	.byte	0x0a
	.zero		1


	//   ....[6]....
        /*00f8*/ 	.word	0x00000380
        /*00fc*/ 	.word	0x000000ff
        /*0100*/ 	.word	0x00000018
        /*0104*/ 	.short	0x0100
        /*0106*/ 	.byte	0x0a
	.zero		1


	//   ....[7]....
        /*0108*/ 	.word	0x00000390
        /*010c*/ 	.word	0x000000ff
        /*0110*/ 	.word	0x00000218
        /*0114*/ 	.short	0x0100
        /*0116*/ 	.byte	0x0a
	.zero		1


	//   ....[8]....
        /*0118*/ 	.word	0x000003a0
        /*011c*/ 	.word	0x000000ff
        /*0120*/ 	.word	0x00000020
        /*0124*/ 	.short	0x0100
        /*0126*/ 	.byte	0x0a
	.zero		1


	//   ....[9]....
        /*0128*/ 	.word	0x000003b0
        /*012c*/ 	.word	0x000000ff
        /*0130*/ 	.word	0x00000220
        /*0134*/ 	.short	0x0100
        /*0136*/ 	.byte	0x0a
	.zero		1


	//   ....[10]....
        /*0138*/ 	.word	0x000003c0
        /*013c*/ 	.word	0x000000ff
        /*0140*/ 	.word	0x00000028
        /*0144*/ 	.short	0x0100
        /*0146*/ 	.byte	0x0a
	.zero		1


	//   ....[11]....
        /*0148*/ 	.word	0x000003d0
        /*014c*/ 	.word	0x000000ff
        /*0150*/ 	.word	0x00000228
        /*0154*/ 	.short	0x0100
        /*0156*/ 	.byte	0x0a
	.zero		1


	//   ....[12]....
        /*0158*/ 	.word	0x000003e0
        /*015c*/ 	.word	0x000000ff
        /*0160*/ 	.word	0x00000030
        /*0164*/ 	.short	0x0100
        /*0166*/ 	.byte	0x0a
	.zero		1


	//   ....[13]....
        /*0168*/ 	.word	0x000003f0
        /*016c*/ 	.word	0x000000ff
        /*0170*/ 	.word	0x00000230
        /*0174*/ 	.short	0x0100
        /*0176*/ 	.byte	0x0a
	.zero		1


	//   ....[14]....
        /*0178*/ 	.word	0x00000400
        /*017c*/ 	.word	0x000000ff
        /*0180*/ 	.word	0x00000038
        /*0184*/ 	.short	0x0100
        /*0186*/ 	.byte	0x0a
	.zero		1


	//   ....[15]....
        /*0188*/ 	.word	0x00000410
        /*018c*/ 	.word	0x000000ff
        /*0190*/ 	.word	0x00000238
        /*0194*/ 	.short	0x0100
        /*0196*/ 	.byte	0x0a
	.zero		1


	//   ....[16]....
        /*0198*/ 	.word	0x00000420
        /*019c*/ 	.word	0x000000ff
        /*01a0*/ 	.word	0x00000040
        /*01a4*/ 	.short	0x0100
        /*01a6*/ 	.byte	0x0a
	.zero		1


	//   ....[17]....
        /*01a8*/ 	.word	0x00000430
        /*01ac*/ 	.word	0x000000ff
        /*01b0*/ 	.word	0x00000240
        /*01b4*/ 	.short	0x0100
        /*01b6*/ 	.byte	0x0a
	.zero		1


	//   ....[18]....
        /*01b8*/ 	.word	0x00000440
        /*01bc*/ 	.word	0x000000ff
        /*01c0*/ 	.word	0x00000048
        /*01c4*/ 	.short	0x0100
        /*01c6*/ 	.byte	0x0a
	.zero		1


	//   ....[19]....
        /*01c8*/ 	.word	0x00000450
        /*01cc*/ 	.word	0x000000ff
        /*01d0*/ 	.word	0x00000248
        /*01d4*/ 	.short	0x0100
        /*01d6*/ 	.byte	0x0a
	.zero		1


	//   ....[20]....
        /*01d8*/ 	.word	0x00000460
        /*01dc*/ 	.word	0x000000ff
        /*01e0*/ 	.word	0x00000050
        /*01e4*/ 	.short	0x0100
        /*01e6*/ 	.byte	0x0a
	.zero		1


	//   ....[21]....
        /*01e8*/ 	.word	0x00000470
        /*01ec*/ 	.word	0x000000ff
        /*01f0*/ 	.word	0x00000250
        /*01f4*/ 	.short	0x0100
        /*01f6*/ 	.byte	0x0a
	.zero		1


	//   ....[22]....
        /*01f8*/ 	.word	0x00000480
        /*01fc*/ 	.word	0x000000ff
        /*0200*/ 	.word	0x00000058
        /*0204*/ 	.short	0x0100
        /*0206*/ 	.byte	0x0a
	.zero		1


	//   ....[23]....
        /*0208*/ 	.word	0x00000490
        /*020c*/ 	.word	0x000000ff
        /*0210*/ 	.word	0x00000258
        /*0214*/ 	.short	0x0100
        /*0216*/ 	.byte	0x0a
	.zero		1


	//   ....[24]....
        /*0218*/ 	.word	0x000004a0
        /*021c*/ 	.word	0x000000ff
        /*0220*/ 	.word	0x00000060
        /*0224*/ 	.short	0x0100
        /*0226*/ 	.byte	0x0a
	.zero		1


	//   ....[25]....
        /*0228*/ 	.word	0x000004b0
        /*022c*/ 	.word	0x000000ff
        /*0230*/ 	.word	0x00000260
        /*0234*/ 	.short	0x0100
        /*0236*/ 	.byte	0x0a
	.zero		1


	//   ....[26]....
        /*0238*/ 	.word	0x000004c0
        /*023c*/ 	.word	0x000000ff
        /*0240*/ 	.word	0x00000068
        /*0244*/ 	.short	0x0100
        /*0246*/ 	.byte	0x0a
	.zero		1


	//   ....[27]....
        /*0248*/ 	.word	0x000004d0
        /*024c*/ 	.word	0x000000ff
        /*0250*/ 	.word	0x00000268
        /*0254*/ 	.short	0x0100
        /*0256*/ 	.byte	0x0a
	.zero		1


	//   ....[28]....
        /*0258*/ 	.word	0x000004e0
        /*025c*/ 	.word	0x000000ff
        /*0260*/ 	.word	0x00000070
        /*0264*/ 	.short	0x0100
        /*0266*/ 	.byte	0x0a
	.zero		1


	//   ....[29]....
        /*0268*/ 	.word	0x000004f0
        /*026c*/ 	.word	0x000000ff
        /*0270*/ 	.word	0x00000270
        /*0274*/ 	.short	0x0100
        /*0276*/ 	.byte	0x0a
	.zero		1


	//   ....[30]....
        /*0278*/ 	.word	0x00000500
        /*027c*/ 	.word	0x000000ff
        /*0280*/ 	.word	0x00000078
        /*0284*/ 	.short	0x0100
        /*0286*/ 	.byte	0x0a
	.zero		1


	//   ....[31]....
        /*0288*/ 	.word	0x00000510
        /*028c*/ 	.word	0x000000ff
        /*0290*/ 	.word	0x00000278
        /*0294*/ 	.short	0x0100
        /*0296*/ 	.byte	0x0a
	.zero		1


	//   ....[32]....
        /*0298*/ 	.word	0x00000520
        /*029c*/ 	.word	0x000000ff
        /*02a0*/ 	.word	0x00000080
        /*02a4*/ 	.short	0x0100
        /*02a6*/ 	.byte	0x0a
	.zero		1


	//   ....[33]....
        /*02a8*/ 	.word	0x00000530
        /*02ac*/ 	.word	0x000000ff
        /*02b0*/ 	.word	0x00000280
        /*02b4*/ 	.short	0x0100
        /*02b6*/ 	.byte	0x0a
	.zero		1


	//   ....[34]....
        /*02b8*/ 	.word	0x00000540
        /*02bc*/ 	.word	0x000000ff
        /*02c0*/ 	.word	0x00000088
        /*02c4*/ 	.short	0x0100
        /*02c6*/ 	.byte	0x0a
	.zero		1


	//   ....[35]....
        /*02c8*/ 	.word	0x00000550
        /*02cc*/ 	.word	0x000000ff
        /*02d0*/ 	.word	0x00000288
        /*02d4*/ 	.short	0x0100
        /*02d6*/ 	.byte	0x0a
	.zero		1


	//   ....[36]....
        /*02d8*/ 	.word	0x00000560
        /*02dc*/ 	.word	0x000000ff
        /*02e0*/ 	.word	0x00000090
        /*02e4*/ 	.short	0x0100
        /*02e6*/ 	.byte	0x0a
	.zero		1


	//   ....[37]....
        /*02e8*/ 	.word	0x00000570
        /*02ec*/ 	.word	0x000000ff
        /*02f0*/ 	.word	0x00000290
        /*02f4*/ 	.short	0x0100
        /*02f6*/ 	.byte	0x0a
	.zero		1


	//   ....[38]....
        /*02f8*/ 	.word	0x00000580
        /*02fc*/ 	.word	0x000000ff
        /*0300*/ 	.word	0x00000098
        /*0304*/ 	.short	0x0100
        /*0306*/ 	.byte	0x0a
	.zero		1


	//   ....[39]....
        /*0308*/ 	.word	0x00000590
        /*030c*/ 	.word	0x000000ff
        /*0310*/ 	.word	0x00000298
        /*0314*/ 	.short	0x0100
        /*0316*/ 	.byte	0x0a
	.zero		1


	//   ....[40]....
        /*0318*/ 	.word	0x000005a0
        /*031c*/ 	.word	0x000000ff
        /*0320*/ 	.word	0x000000a0
        /*0324*/ 	.short	0x0100
        /*0326*/ 	.byte	0x0a
	.zero		1


	//   ....[41]....
        /*0328*/ 	.word	0x000005b0
        /*032c*/ 	.word	0x000000ff
        /*0330*/ 	.word	0x000002a0
        /*0334*/ 	.short	0x0100
        /*0336*/ 	.byte	0x0a
	.zero		1


	//   ....[42]....
        /*0338*/ 	.word	0x000005c0
        /*033c*/ 	.word	0x000000ff
        /*0340*/ 	.word	0x000000a8
        /*0344*/ 	.short	0x0100
        /*0346*/ 	.byte	0x0a
	.zero		1


	//   ....[43]....
        /*0348*/ 	.word	0x000005d0
        /*034c*/ 	.word	0x000000ff
        /*0350*/ 	.word	0x000002a8
        /*0354*/ 	.short	0x0100
        /*0356*/ 	.byte	0x0a
	.zero		1


	//   ....[44]....
        /*0358*/ 	.word	0x000005e0
        /*035c*/ 	.word	0x000000ff
        /*0360*/ 	.word	0x000000b0
        /*0364*/ 	.short	0x0100
        /*0366*/ 	.byte	0x0a
	.zero		1


	//   ....[45]....
        /*0368*/ 	.word	0x000005f0
        /*036c*/ 	.word	0x000000ff
        /*0370*/ 	.word	0x000002b0
        /*0374*/ 	.short	0x0100
        /*0376*/ 	.byte	0x0a
	.zero		1


	//   ....[46]....
        /*0378*/ 	.word	0x00000600
        /*037c*/ 	.word	0x000000ff
        /*0380*/ 	.word	0x000000b8
        /*0384*/ 	.short	0x0100
        /*0386*/ 	.byte	0x0a
	.zero		1


	//   ....[47]....
        /*0388*/ 	.word	0x00000610
        /*038c*/ 	.word	0x000000ff
        /*0390*/ 	.word	0x000002b8
        /*0394*/ 	.short	0x0100
        /*0396*/ 	.byte	0x0a
	.zero		1


	//   ....[48]....
        /*0398*/ 	.word	0x00000620
        /*039c*/ 	.word	0x000000ff
        /*03a0*/ 	.word	0x000000c0
        /*03a4*/ 	.short	0x0100
        /*03a6*/ 	.byte	0x0a
	.zero		1


	//   ....[49]....
        /*03a8*/ 	.word	0x00000630
        /*03ac*/ 	.word	0x000000ff
        /*03b0*/ 	.word	0x000002c0
        /*03b4*/ 	.short	0x0100
        /*03b6*/ 	.byte	0x0a
	.zero		1


	//   ....[50]....
        /*03b8*/ 	.word	0x00000640
        /*03bc*/ 	.word	0x000000ff
        /*03c0*/ 	.word	0x000000c8
        /*03c4*/ 	.short	0x0100
        /*03c6*/ 	.byte	0x0a
	.zero		1


	//   ....[51]....
        /*03c8*/ 	.word	0x00000650
        /*03cc*/ 	.word	0x000000ff
        /*03d0*/ 	.word	0x000002c8
        /*03d4*/ 	.short	0x0100
        /*03d6*/ 	.byte	0x0a
	.zero		1


	//   ....[52]....
        /*03d8*/ 	.word	0x00000660
        /*03dc*/ 	.word	0x000000ff
        /*03e0*/ 	.word	0x000000d0
        /*03e4*/ 	.short	0x0100
        /*03e6*/ 	.byte	0x0a
	.zero		1


	//   ....[53]....
        /*03e8*/ 	.word	0x00000670
        /*03ec*/ 	.word	0x000000ff
        /*03f0*/ 	.word	0x000002d0
        /*03f4*/ 	.short	0x0100
        /*03f6*/ 	.byte	0x0a
	.zero		1


	//   ....[54]....
        /*03f8*/ 	.word	0x00000680
        /*03fc*/ 	.word	0x000000ff
        /*0400*/ 	.word	0x000000d8
        /*0404*/ 	.short	0x0100
        /*0406*/ 	.byte	0x0a
	.zero		1


	//   ....[55]....
        /*0408*/ 	.word	0x00000690
        /*040c*/ 	.word	0x000000ff
        /*0410*/ 	.word	0x000002d8
        /*0414*/ 	.short	0x0100
        /*0416*/ 	.byte	0x0a
	.zero		1


	//   ....[56]....
        /*0418*/ 	.word	0x000006a0
        /*041c*/ 	.word	0x000000ff
        /*0420*/ 	.word	0x000000e0
        /*0424*/ 	.short	0x0100
        /*0426*/ 	.byte	0x0a
	.zero		1


	//   ....[57]....
        /*0428*/ 	.word	0x000006b0
        /*042c*/ 	.word	0x000000ff
        /*0430*/ 	.word	0x000002e0
        /*0434*/ 	.short	0x0100
        /*0436*/ 	.byte	0x0a
	.zero		1


	//   ....[58]....
        /*0438*/ 	.word	0x000006c0
        /*043c*/ 	.word	0x000000ff
        /*0440*/ 	.word	0x000000e8
        /*0444*/ 	.short	0x0100
        /*0446*/ 	.byte	0x0a
	.zero		1


	//   ....[59]....
        /*0448*/ 	.word	0x000006d0
        /*044c*/ 	.word	0x000000ff
        /*0450*/ 	.word	0x000002e8
        /*0454*/ 	.short	0x0100
        /*0456*/ 	.byte	0x0a
	.zero		1


	//   ....[60]....
        /*0458*/ 	.word	0x000006e0
        /*045c*/ 	.word	0x000000ff
        /*0460*/ 	.word	0x000000f0
        /*0464*/ 	.short	0x0100
        /*0466*/ 	.byte	0x0a
	.zero		1


	//   ....[61]....
        /*0468*/ 	.word	0x000006f0
        /*046c*/ 	.word	0x000000ff
        /*0470*/ 	.word	0x000002f0
        /*0474*/ 	.short	0x0100
        /*0476*/ 	.byte	0x0a
	.zero		1


	//   ....[62]....
        /*0478*/ 	.word	0x00000700
        /*047c*/ 	.word	0x000000ff
        /*0480*/ 	.word	0x000000f8
        /*0484*/ 	.short	0x0100
        /*0486*/ 	.byte	0x0a
	.zero		1


	//   ....[63]....
        /*0488*/ 	.word	0x00000710
        /*048c*/ 	.word	0x000000ff
        /*0490*/ 	.word	0x000002f8
        /*0494*/ 	.short	0x0100
        /*0496*/ 	.byte	0x0a
	.zero		1


	//   ....[64]....
        /*0498*/ 	.word	0x00000720
        /*049c*/ 	.word	0x000000ff
        /*04a0*/ 	.word	0x00000100
        /*04a4*/ 	.short	0x0100
        /*04a6*/ 	.byte	0x0a
	.zero		1


	//   ....[65]....
        /*04a8*/ 	.word	0x00000730
        /*04ac*/ 	.word	0x000000ff
        /*04b0*/ 	.word	0x00000300
        /*04b4*/ 	.short	0x0100
        /*04b6*/ 	.byte	0x0a
	.zero		1


	//   ....[66]....
        /*04b8*/ 	.word	0x00000740
        /*04bc*/ 	.word	0x000000ff
        /*04c0*/ 	.word	0x00000108
        /*04c4*/ 	.short	0x0100
        /*04c6*/ 	.byte	0x0a
	.zero		1


	//   ....[67]....
        /*04c8*/ 	.word	0x00000750
        /*04cc*/ 	.word	0x000000ff
        /*04d0*/ 	.word	0x00000308
        /*04d4*/ 	.short	0x0100
        /*04d6*/ 	.byte	0x0a
	.zero		1


	//   ....[68]....
        /*04d8*/ 	.word	0x00000760
        /*04dc*/ 	.word	0x000000ff
        /*04e0*/ 	.word	0x00000110
        /*04e4*/ 	.short	0x0100
        /*04e6*/ 	.byte	0x0a
	.zero		1


	//   ....[69]....
        /*04e8*/ 	.word	0x00000770
        /*04ec*/ 	.word	0x000000ff
        /*04f0*/ 	.word	0x00000310
        /*04f4*/ 	.short	0x0100
        /*04f6*/ 	.byte	0x0a
	.zero		1


	//   ....[70]....
        /*04f8*/ 	.word	0x00000780
        /*04fc*/ 	.word	0x000000ff
        /*0500*/ 	.word	0x00000118
        /*0504*/ 	.short	0x0100
        /*0506*/ 	.byte	0x0a
	.zero		1


	//   ....[71]....
        /*0508*/ 	.word	0x00000790
        /*050c*/ 	.word	0x000000ff
        /*0510*/ 	.word	0x00000318
        /*0514*/ 	.short	0x0100
        /*0516*/ 	.byte	0x0a
	.zero		1


	//   ....[72]....
        /*0518*/ 	.word	0x000007a0
        /*051c*/ 	.word	0x000000ff
        /*0520*/ 	.word	0x00000120
        /*0524*/ 	.short	0x0100
        /*0526*/ 	.byte	0x0a
	.zero		1


	//   ....[73]....
        /*0528*/ 	.word	0x000007b0
        /*052c*/ 	.word	0x000000ff
        /*0530*/ 	.word	0x00000320
        /*0534*/ 	.short	0x0100
        /*0536*/ 	.byte	0x0a
	.zero		1


	//   ....[74]....
        /*0538*/ 	.word	0x000007c0
        /*053c*/ 	.word	0x000000ff
        /*0540*/ 	.word	0x00000128
        /*0544*/ 	.short	0x0100
        /*0546*/ 	.byte	0x0a
	.zero		1


	//   ....[75]....
        /*0548*/ 	.word	0x000007d0
        /*054c*/ 	.word	0x000000ff
        /*0550*/ 	.word	0x00000328
        /*0554*/ 	.short	0x0100
        /*0556*/ 	.byte	0x0a
	.zero		1


	//   ....[76]....
        /*0558*/ 	.word	0x000007e0
        /*055c*/ 	.word	0x000000ff
        /*0560*/ 	.word	0x00000130
        /*0564*/ 	.short	0x0100
        /*0566*/ 	.byte	0x0a
	.zero		1


	//   ....[77]....
        /*0568*/ 	.word	0x000007f0
        /*056c*/ 	.word	0x000000ff
        /*0570*/ 	.word	0x00000330
        /*0574*/ 	.short	0x0100
        /*0576*/ 	.byte	0x0a
	.zero		1


	//   ....[78]....
        /*0578*/ 	.word	0x00000800
        /*057c*/ 	.word	0x000000ff
        /*0580*/ 	.word	0x00000138
        /*0584*/ 	.short	0x0100
        /*0586*/ 	.byte	0x0a
	.zero		1


	//   ....[79]....
        /*0588*/ 	.word	0x00000810
        /*058c*/ 	.word	0x000000ff
        /*0590*/ 	.word	0x00000338
        /*0594*/ 	.short	0x0100
        /*0596*/ 	.byte	0x0a
	.zero		1


	//   ....[80]....
        /*0598*/ 	.word	0x00000820
        /*059c*/ 	.word	0x000000ff
        /*05a0*/ 	.word	0x00000140
        /*05a4*/ 	.short	0x0100
        /*05a6*/ 	.byte	0x0a
	.zero		1


	//   ....[81]....
        /*05a8*/ 	.word	0x00000830
        /*05ac*/ 	.word	0x000000ff
        /*05b0*/ 	.word	0x00000340
        /*05b4*/ 	.short	0x0100
        /*05b6*/ 	.byte	0x0a
	.zero		1


	//   ....[82]....
        /*05b8*/ 	.word	0x00000840
        /*05bc*/ 	.word	0x000000ff
        /*05c0*/ 	.word	0x00000148
        /*05c4*/ 	.short	0x0100
        /*05c6*/ 	.byte	0x0a
	.zero		1


	//   ....[83]....
        /*05c8*/ 	.word	0x00000850
        /*05cc*/ 	.word	0x000000ff
        /*05d0*/ 	.word	0x00000348
        /*05d4*/ 	.short	0x0100
        /*05d6*/ 	.byte	0x0a
	.zero		1


	//   ....[84]....
        /*05d8*/ 	.word	0x00000860
        /*05dc*/ 	.word	0x000000ff
        /*05e0*/ 	.word	0x00000150
        /*05e4*/ 	.short	0x0100
        /*05e6*/ 	.byte	0x0a
	.zero		1


	//   ....[85]....
        /*05e8*/ 	.word	0x00000870
        /*05ec*/ 	.word	0x000000ff
        /*05f0*/ 	.word	0x00000350
        /*05f4*/ 	.short	0x0100
        /*05f6*/ 	.byte	0x0a
	.zero		1


	//   ....[86]....
        /*05f8*/ 	.word	0x00000880
        /*05fc*/ 	.word	0x000000ff
        /*0600*/ 	.word	0x00000158
        /*0604*/ 	.short	0x0100
        /*0606*/ 	.byte	0x0a
	.zero		1


	//   ....[87]....
        /*0608*/ 	.word	0x00000890
        /*060c*/ 	.word	0x000000ff
        /*0610*/ 	.word	0x00000358
        /*0614*/ 	.short	0x0100
        /*0616*/ 	.byte	0x0a
	.zero		1


	//   ....[88]....
        /*0618*/ 	.word	0x000008a0
        /*061c*/ 	.word	0x000000ff
        /*0620*/ 	.word	0x00000160
        /*0624*/ 	.short	0x0100
        /*0626*/ 	.byte	0x0a
	.zero		1


	//   ....[89]....
        /*0628*/ 	.word	0x000008b0
        /*062c*/ 	.word	0x000000ff
        /*0630*/ 	.word	0x00000360
        /*0634*/ 	.short	0x0100
        /*0636*/ 	.byte	0x0a
	.zero		1


	//   ....[90]....
        /*0638*/ 	.word	0x000008c0
        /*063c*/ 	.word	0x000000ff
        /*0640*/ 	.word	0x00000168
        /*0644*/ 	.short	0x0100
        /*0646*/ 	.byte	0x0a
	.zero		1


	//   ....[91]....
        /*0648*/ 	.word	0x000008d0
        /*064c*/ 	.word	0x000000ff
        /*0650*/ 	.word	0x00000368
        /*0654*/ 	.short	0x0100
        /*0656*/ 	.byte	0x0a
	.zero		1


	//   ....[92]....
        /*0658*/ 	.word	0x000008e0
        /*065c*/ 	.word	0x000000ff
        /*0660*/ 	.word	0x00000170
        /*0664*/ 	.short	0x0100
        /*0666*/ 	.byte	0x0a
	.zero		1


	//   ....[93]....
        /*0668*/ 	.word	0x000008f0
        /*066c*/ 	.word	0x000000ff
        /*0670*/ 	.word	0x00000370
        /*0674*/ 	.short	0x0100
        /*0676*/ 	.byte	0x0a
	.zero		1


	//   ....[94]....
        /*0678*/ 	.word	0x00000900
        /*067c*/ 	.word	0x000000ff
        /*0680*/ 	.word	0x00000178
        /*0684*/ 	.short	0x0100
        /*0686*/ 	.byte	0x0a
	.zero		1


	//   ....[95]....
        /*0688*/ 	.word	0x00000910
        /*068c*/ 	.word	0x000000ff
        /*0690*/ 	.word	0x00000378
        /*0694*/ 	.short	0x0100
        /*0696*/ 	.byte	0x0a
	.zero		1


	//   ....[96]....
        /*0698*/ 	.word	0x00000920
        /*069c*/ 	.word	0x000000ff
        /*06a0*/ 	.word	0x00000180
        /*06a4*/ 	.short	0x0100
        /*06a6*/ 	.byte	0x0a
	.zero		1


	//   ....[97]....
        /*06a8*/ 	.word	0x00000930
        /*06ac*/ 	.word	0x000000ff
        /*06b0*/ 	.word	0x00000380
        /*06b4*/ 	.short	0x0100
        /*06b6*/ 	.byte	0x0a
	.zero		1


	//   ....[98]....
        /*06b8*/ 	.word	0x00000940
        /*06bc*/ 	.word	0x000000ff
        /*06c0*/ 	.word	0x00000188
        /*06c4*/ 	.short	0x0100
        /*06c6*/ 	.byte	0x0a
	.zero		1


	//   ....[99]....
        /*06c8*/ 	.word	0x00000950
        /*06cc*/ 	.word	0x000000ff
        /*06d0*/ 	.word	0x00000388
        /*06d4*/ 	.short	0x0100
        /*06d6*/ 	.byte	0x0a
	.zero		1


	//   ....[100]....
        /*06d8*/ 	.word	0x00000960
        /*06dc*/ 	.word	0x000000ff
        /*06e0*/ 	.word	0x00000190
        /*06e4*/ 	.short	0x0100
        /*06e6*/ 	.byte	0x0a
	.zero		1


	//   ....[101]....
        /*06e8*/ 	.word	0x00000970
        /*06ec*/ 	.word	0x000000ff
        /*06f0*/ 	.word	0x00000390
        /*06f4*/ 	.short	0x0100
        /*06f6*/ 	.byte	0x0a
	.zero		1


	//   ....[102]....
        /*06f8*/ 	.word	0x00000980
        /*06fc*/ 	.word	0x000000ff
        /*0700*/ 	.word	0x00000198
        /*0704*/ 	.short	0x0100
        /*0706*/ 	.byte	0x0a
	.zero		1


	//   ....[103]....
        /*0708*/ 	.word	0x00000990
        /*070c*/ 	.word	0x000000ff
        /*0710*/ 	.word	0x00000398
        /*0714*/ 	.short	0x0100
        /*0716*/ 	.byte	0x0a
	.zero		1


	//   ....[104]....
        /*0718*/ 	.word	0x000009a0
        /*071c*/ 	.word	0x000000ff
        /*0720*/ 	.word	0x000001a0
        /*0724*/ 	.short	0x0100
        /*0726*/ 	.byte	0x0a
	.zero		1


	//   ....[105]....
        /*0728*/ 	.word	0x000009b0
        /*072c*/ 	.word	0x000000ff
        /*0730*/ 	.word	0x000003a0
        /*0734*/ 	.short	0x0100
        /*0736*/ 	.byte	0x0a
	.zero		1


	//   ....[106]....
        /*0738*/ 	.word	0x000009c0
        /*073c*/ 	.word	0x000000ff
        /*0740*/ 	.word	0x000001a8
        /*0744*/ 	.short	0x0100
        /*0746*/ 	.byte	0x0a
	.zero		1


	//   ....[107]....
        /*0748*/ 	.word	0x000009d0
        /*074c*/ 	.word	0x000000ff
        /*0750*/ 	.word	0x000003a8
        /*0754*/ 	.short	0x0100
        /*0756*/ 	.byte	0x0a
	.zero		1


	//   ....[108]....
        /*0758*/ 	.word	0x000009e0
        /*075c*/ 	.word	0x000000ff
        /*0760*/ 	.word	0x000001b0
        /*0764*/ 	.short	0x0100
        /*0766*/ 	.byte	0x0a
	.zero		1


	//   ....[109]....
        /*0768*/ 	.word	0x000009f0
        /*076c*/ 	.word	0x000000ff
        /*0770*/ 	.word	0x000003b0
        /*0774*/ 	.short	0x0100
        /*0776*/ 	.byte	0x0a
	.zero		1


	//   ....[110]....
        /*0778*/ 	.word	0x00000a00
        /*077c*/ 	.word	0x000000ff
        /*0780*/ 	.word	0x000001b8
        /*0784*/ 	.short	0x0100
        /*0786*/ 	.byte	0x0a
	.zero		1


	//   ....[111]....
        /*0788*/ 	.word	0x00000a10
        /*078c*/ 	.word	0x000000ff
        /*0790*/ 	.word	0x000003b8
        /*0794*/ 	.short	0x0100
        /*0796*/ 	.byte	0x0a
	.zero		1


	//   ....[112]....
        /*0798*/ 	.word	0x00000a20
        /*079c*/ 	.word	0x000000ff
        /*07a0*/ 	.word	0x000001c0
        /*07a4*/ 	.short	0x0100
        /*07a6*/ 	.byte	0x0a
	.zero		1


	//   ....[113]....
        /*07a8*/ 	.word	0x00000a30
        /*07ac*/ 	.word	0x000000ff
        /*07b0*/ 	.word	0x000003c0
        /*07b4*/ 	.short	0x0100
        /*07b6*/ 	.byte	0x0a
	.zero		1


	//   ....[114]....
        /*07b8*/ 	.word	0x00000a40
        /*07bc*/ 	.word	0x000000ff
        /*07c0*/ 	.word	0x000001c8
        /*07c4*/ 	.short	0x0100
        /*07c6*/ 	.byte	0x0a
	.zero		1


	//   ....[115]....
        /*07c8*/ 	.word	0x00000a50
        /*07cc*/ 	.word	0x000000ff
        /*07d0*/ 	.word	0x000003c8
        /*07d4*/ 	.short	0x0100
        /*07d6*/ 	.byte	0x0a
	.zero		1


	//   ....[116]....
        /*07d8*/ 	.word	0x00000a60
        /*07dc*/ 	.word	0x000000ff
        /*07e0*/ 	.word	0x000001d0
        /*07e4*/ 	.short	0x0100
        /*07e6*/ 	.byte	0x0a
	.zero		1


	//   ....[117]....
        /*07e8*/ 	.word	0x00000a70
        /*07ec*/ 	.word	0x000000ff
        /*07f0*/ 	.word	0x000003d0
        /*07f4*/ 	.short	0x0100
        /*07f6*/ 	.byte	0x0a
	.zero		1


	//   ....[118]....
        /*07f8*/ 	.word	0x00000a80
        /*07fc*/ 	.word	0x000000ff
        /*0800*/ 	.word	0x000001d8
        /*0804*/ 	.short	0x0100
        /*0806*/ 	.byte	0x0a
	.zero		1


	//   ....[119]....
        /*0808*/ 	.word	0x00000a90
        /*080c*/ 	.word	0x000000ff
        /*0810*/ 	.word	0x000003d8
        /*0814*/ 	.short	0x0100
        /*0816*/ 	.byte	0x0a
	.zero		1


	//   ....[120]....
        /*0818*/ 	.word	0x00000aa0
        /*081c*/ 	.word	0x000000ff
        /*0820*/ 	.word	0x000001e0
        /*0824*/ 	.short	0x0100
        /*0826*/ 	.byte	0x0a
	.zero		1


	//   ....[121]....
        /*0828*/ 	.word	0x00000ab0
        /*082c*/ 	.word	0x000000ff
        /*0830*/ 	.word	0x000003e0
        /*0834*/ 	.short	0x0100
        /*0836*/ 	.byte	0x0a
	.zero		1


	//   ....[122]....
        /*0838*/ 	.word	0x00000ac0
        /*083c*/ 	.word	0x000000ff
        /*0840*/ 	.word	0x000001e8
        /*0844*/ 	.short	0x0100
        /*0846*/ 	.byte	0x0a
	.zero		1


	//   ....[123]....
        /*0848*/ 	.word	0x00000ad0
        /*084c*/ 	.word	0x000000ff
        /*0850*/ 	.word	0x000003e8
        /*0854*/ 	.short	0x0100
        /*0856*/ 	.byte	0x0a
	.zero		1


	//   ....[124]....
        /*0858*/ 	.word	0x00000ae0
        /*085c*/ 	.word	0x000000ff
        /*0860*/ 	.word	0x000001f0
        /*0864*/ 	.short	0x0100
        /*0866*/ 	.byte	0x0a
	.zero		1


	//   ....[125]....
        /*0868*/ 	.word	0x00000af0
        /*086c*/ 	.word	0x000000ff
        /*0870*/ 	.word	0x000003f0
        /*0874*/ 	.short	0x0100
        /*0876*/ 	.byte	0x0a
	.zero		1


	//   ....[126]....
        /*0878*/ 	.word	0x00000b00
        /*087c*/ 	.word	0x000000ff
        /*0880*/ 	.word	0x000001f8
        /*0884*/ 	.short	0x0100
        /*0886*/ 	.byte	0x0a
	.zero		1


	//   ....[127]....
        /*0888*/ 	.word	0x00000b10
        /*088c*/ 	.word	0x000000ff
        /*0890*/ 	.word	0x000003f8
        /*0894*/ 	.short	0x0100
        /*0896*/ 	.byte	0x0a
	.zero		1


	//   ....[128]....
        /*0898*/ 	.word	0x00000ff0
        /*089c*/ 	.word	0x000000ff
        /*08a0*/ 	.word	0x00000430
        /*08a4*/ 	.short	0x0100
        /*08a6*/ 	.byte	0x0e
	.zero		1


	//   ....[129]....
        /*08a8*/ 	.word	0x00001050
        /*08ac*/ 	.word	0x000000ff
        /*08b0*/ 	.word	0x00000438
        /*08b4*/ 	.short	0x0100
        /*08b6*/ 	.byte	0x0e
	.zero		1


	//   ....[130]....
        /*08b8*/ 	.word	0x00001080
        /*08bc*/ 	.word	0x000000ff
        /*08c0*/ 	.word	0x00000410
        /*08c4*/ 	.short	0x0100
        /*08c6*/ 	.byte	0x0f
	.zero		1


	//   ....[131]....
        /*08c8*/ 	.word	0x000010c0
        /*08cc*/ 	.word	0x000000ff
        /*08d0*/ 	.word	0x00000418
        /*08d4*/ 	.short	0x0100
        /*08d6*/ 	.byte	0x0f
	.zero		1


	//   ....[132]....
        /*08d8*/ 	.word	0x000010d0
        /*08dc*/ 	.word	0x000000ff
        /*08e0*/ 	.word	0x00000420
        /*08e4*/ 	.short	0x0100
        /*08e6*/ 	.byte	0x0f
	.zero		1


	//   ....[133]....
        /*08e8*/ 	.word	0x000010e0
        /*08ec*/ 	.word	0x000000ff
        /*08f0*/ 	.word	0x00000428
        /*08f4*/ 	.short	0x0100
        /*08f6*/ 	.byte	0x0f
	.zero		1


	//   ....[134]....
        /*08f8*/ 	.word	0x00001f80
        /*08fc*/ 	.word	0x00000012
        /*0900*/ 	.word	0xfffffff8
        /*0904*/ 	.short	0x010a
        /*0906*/ 	.byte	0x3f
	.zero		1


	//   ....[135]....
        /*0908*/ 	.word	0x000021f0
        /*090c*/ 	.word	0x000000ff
        /*0910*/ 	.word	0x00000000
        /*0914*/ 	.short	0x010a
        /*0916*/ 	.byte	0x05
	.zero		1


	//   ....[136]....
        /*0918*/ 	.word	0x00002250
        /*091c*/ 	.word	0x000000ff
        /*0920*/ 	.word	0x00000000
        /*0924*/ 	.short	0x010a
        /*0926*/ 	.byte	0x05
	.zero		1


	//   ....[137]....
        /*0928*/ 	.word	0x00002730
        /*092c*/ 	.word	0x000000ff
        /*0930*/ 	.word	0x00000000
        /*0934*/ 	.short	0x010a
        /*0936*/ 	.byte	0x08
	.zero		1


	//   ....[138]....
        /*0938*/ 	.word	0x00002770
        /*093c*/ 	.word	0x000000ff
        /*0940*/ 	.word	0x00000000
        /*0944*/ 	.short	0x010a
        /*0946*/ 	.byte	0x08
	.zero		1


	//   ....[139]....
        /*0948*/ 	.word	0x00002b10
        /*094c*/ 	.word	0x00000010
        /*0950*/ 	.word	0x00000000
        /*0954*/ 	.short	0x0101
        /*0956*/ 	.byte	0x3f
	.zero		1


	//   ....[140]....
        /*0958*/ 	.word	0x00002de0
        /*095c*/ 	.word	0x00000046
        /*0960*/ 	.word	0x00000000
        /*0964*/ 	.short	0x0101
        /*0966*/ 	.byte	0x1e
	.zero		1


	//   ....[141]....
        /*0968*/ 	.word	0x00002ef0
        /*096c*/ 	.word	0x0000000e
        /*0970*/ 	.word	0x00000000
        /*0974*/ 	.short	0x0101
        /*0976*/ 	.byte	0x3f
	.zero		1


	//   ....[142]....
        /*0978*/ 	.word	0x00002f60
        /*097c*/ 	.word	0x00000012
        /*0980*/ 	.word	0x00000008
        /*0984*/ 	.short	0x010a
        /*0986*/ 	.byte	0x3f
	.zero		1


	//   ....[143]....
        /*0988*/ 	.word	0x00004e40
        /*098c*/ 	.word	0x00000013
        /*0990*/ 	.word	0x00000000
        /*0994*/ 	.short	0x0101
        /*0996*/ 	.byte	0x1e
	.zero		1


	//   ....[144]....
        /*0998*/ 	.word	0x000058f0
        /*099c*/ 	.word	0x0000000e
        /*09a0*/ 	.word	0x00000200
        /*09a4*/ 	.short	0x010a
        /*09a6*/ 	.byte	0x3f
	.zero		1


	//   ....[145]....
        /*09a8*/ 	.word	0x00005ca0
        /*09ac*/ 	.word	0x00000003
        /*09b0*/ 	.word	0x00000438
        /*09b4*/ 	.short	0x0101
        /*09b6*/ 	.byte	0x3f
	.zero		1


	//   ....[146]....
        /*09b8*/ 	.word	0x00006430
        /*09bc*/ 	.word	0x00000005
        /*09c0*/ 	.word	0x00000000
        /*09c4*/ 	.short	0x010a
        /*09c6*/ 	.byte	0x3f
	.zero		1


	//   ....[147]....
        /*09c8*/ 	.word	0x000064b0
        /*09cc*/ 	.word	0x00000007
        /*09d0*/ 	.word	0x00000000
        /*09d4*/ 	.short	0x010a
        /*09d6*/ 	.byte	0x3f
	.zero		1


	//   ....[148]....
        /*09d8*/ 	.word	0x00006540
        /*09dc*/ 	.word	0x00000006
        /*09e0*/ 	.word	0x00000000
        /*09e4*/ 	.short	0x010a
        /*09e6*/ 	.byte	0x3f
	.zero		1


	//   ....[149]....
        /*09e8*/ 	.word	0x000065d0
        /*09ec*/ 	.word	0x00000007
        /*09f0*/ 	.word	0x00000000
        /*09f4*/ 	.short	0x010a
        /*09f6*/ 	.byte	0x3f
	.zero		1


	//   ....[150]....
        /*09f8*/ 	.word	0x00006660
        /*09fc*/ 	.word	0x00000006
        /*0a00*/ 	.word	0x00000000
        /*0a04*/ 	.short	0x010a
        /*0a06*/ 	.byte	0x3f
	.zero		1


	//   ....[151]....
        /*0a08*/ 	.word	0x000066f0
        /*0a0c*/ 	.word	0x00000007
        /*0a10*/ 	.word	0x00000000
        /*0a14*/ 	.short	0x010a
        /*0a16*/ 	.byte	0x3f
	.zero		1


	//   ....[152]....
        /*0a18*/ 	.word	0x00006780
        /*0a1c*/ 	.word	0x00000006
        /*0a20*/ 	.word	0x00000000
        /*0a24*/ 	.short	0x010a
        /*0a26*/ 	.byte	0x3f
	.zero		1


	//   ....[153]....
        /*0a28*/ 	.word	0x00006810
        /*0a2c*/ 	.word	0x00000007
        /*0a30*/ 	.word	0x00000000
        /*0a34*/ 	.short	0x010a
        /*0a36*/ 	.byte	0x3f
	.zero		1


	//   ....[154]....
        /*0a38*/ 	.word	0x000068a0
        /*0a3c*/ 	.word	0x00000006
        /*0a40*/ 	.word	0x00000000
        /*0a44*/ 	.short	0x010a
        /*0a46*/ 	.byte	0x3f
	.zero		1


	//   ....[155]....
        /*0a48*/ 	.word	0x00006930
        /*0a4c*/ 	.word	0x00000007
        /*0a50*/ 	.word	0x00000000
        /*0a54*/ 	.short	0x010a
        /*0a56*/ 	.byte	0x3f
	.zero		1


	//   ....[156]....
        /*0a58*/ 	.word	0x000069c0
        /*0a5c*/ 	.word	0x00000006
        /*0a60*/ 	.word	0x00000000
        /*0a64*/ 	.short	0x010a
        /*0a66*/ 	.byte	0x3f
	.zero		1


	//   ....[157]....
        /*0a68*/ 	.word	0x00006a50
        /*0a6c*/ 	.word	0x00000007
        /*0a70*/ 	.word	0x00000000
        /*0a74*/ 	.short	0x010a
        /*0a76*/ 	.byte	0x3f
	.zero		1


	//   ....[158]....
        /*0a78*/ 	.word	0x00006ae0
        /*0a7c*/ 	.word	0x00000006
        /*0a80*/ 	.word	0x00000000
        /*0a84*/ 	.short	0x010a
        /*0a86*/ 	.byte	0x3f
	.zero		1


	//   ....[159]....
        /*0a88*/ 	.word	0x00006b70
        /*0a8c*/ 	.word	0x00000007
        /*0a90*/ 	.word	0x00000000
        /*0a94*/ 	.short	0x010a
        /*0a96*/ 	.byte	0x3f
	.zero		1


	//   ....[160]....
        /*0a98*/ 	.word	0x00006c00
        /*0a9c*/ 	.word	0x00000006
        /*0aa0*/ 	.word	0x00000000
        /*0aa4*/ 	.short	0x010a
        /*0aa6*/ 	.byte	0x3f
	.zero		1


	//   ....[161]....
        /*0aa8*/ 	.word	0x00006c90
        /*0aac*/ 	.word	0x00000007
        /*0ab0*/ 	.word	0x00000000
        /*0ab4*/ 	.short	0x010a
        /*0ab6*/ 	.byte	0x3f
	.zero		1


	//   ....[162]....
        /*0ab8*/ 	.word	0x00006d20
        /*0abc*/ 	.word	0x00000006
        /*0ac0*/ 	.word	0x00000000
        /*0ac4*/ 	.short	0x010a
        /*0ac6*/ 	.byte	0x3f
	.zero		1


	//   ....[163]....
        /*0ac8*/ 	.word	0x00006db0
        /*0acc*/ 	.word	0x00000007
        /*0ad0*/ 	.word	0x00000000
        /*0ad4*/ 	.short	0x010a
        /*0ad6*/ 	.byte	0x3f
	.zero		1


	//   ....[164]....
        /*0ad8*/ 	.word	0x00006e40
        /*0adc*/ 	.word	0x00000006
        /*0ae0*/ 	.word	0x00000000
        /*0ae4*/ 	.short	0x010a
        /*0ae6*/ 	.byte	0x3f
	.zero		1


	//   ....[165]....
        /*0ae8*/ 	.word	0x00006ed0
        /*0aec*/ 	.word	0x00000007
        /*0af0*/ 	.word	0x00000000
        /*0af4*/ 	.short	0x010a
        /*0af6*/ 	.byte	0x3f
	.zero		1


	//   ....[166]....
        /*0af8*/ 	.word	0x00006f60
        /*0afc*/ 	.word	0x00000006
        /*0b00*/ 	.word	0x00000000
        /*0b04*/ 	.short	0x010a
        /*0b06*/ 	.byte	0x3f
	.zero		1


	//   ....[167]....
        /*0b08*/ 	.word	0x00006ff0
        /*0b0c*/ 	.word	0x00000007
        /*0b10*/ 	.word	0x00000000
        /*0b14*/ 	.short	0x010a
        /*0b16*/ 	.byte	0x3f
	.zero		1


	//   ....[168]....
        /*0b18*/ 	.word	0x00007080
        /*0b1c*/ 	.word	0x00000006
        /*0b20*/ 	.word	0x00000000
        /*0b24*/ 	.short	0x010a
        /*0b26*/ 	.byte	0x3f
	.zero		1


	//   ....[169]....
        /*0b28*/ 	.word	0x00007110
        /*0b2c*/ 	.word	0x00000007
        /*0b30*/ 	.word	0x00000000
        /*0b34*/ 	.short	0x010a
        /*0b36*/ 	.byte	0x3f
	.zero		1


	//   ....[170]....
        /*0b38*/ 	.word	0x000071a0
        /*0b3c*/ 	.word	0x00000006
        /*0b40*/ 	.word	0x00000000
        /*0b44*/ 	.short	0x010a
        /*0b46*/ 	.byte	0x3f
	.zero		1


	//   ....[171]....
        /*0b48*/ 	.word	0x00007230
        /*0b4c*/ 	.word	0x00000007
        /*0b50*/ 	.word	0x00000000
        /*0b54*/ 	.short	0x010a
        /*0b56*/ 	.byte	0x3f
	.zero		1


	//   ....[172]....
        /*0b58*/ 	.word	0x000072c0
        /*0b5c*/ 	.word	0x00000006
        /*0b60*/ 	.word	0x00000000
        /*0b64*/ 	.short	0x010a
        /*0b66*/ 	.byte	0x3f
	.zero		1


	//   ....[173]....
        /*0b68*/ 	.word	0x00007350
        /*0b6c*/ 	.word	0x00000007
        /*0b70*/ 	.word	0x00000000
        /*0b74*/ 	.short	0x010a
        /*0b76*/ 	.byte	0x3f
	.zero		1


	//   ....[174]....
        /*0b78*/ 	.word	0x000073e0
        /*0b7c*/ 	.word	0x00000006
        /*0b80*/ 	.word	0x00000000
        /*0b84*/ 	.short	0x010a
        /*0b86*/ 	.byte	0x3f
	.zero		1


	//   ....[175]....
        /*0b88*/ 	.word	0x00007470
        /*0b8c*/ 	.word	0x00000007
        /*0b90*/ 	.word	0x00000000
        /*0b94*/ 	.short	0x010a
        /*0b96*/ 	.byte	0x3f
	.zero		1


	//   ....[176]....
        /*0b98*/ 	.word	0x00007500
        /*0b9c*/ 	.word	0x00000006
        /*0ba0*/ 	.word	0x00000000
        /*0ba4*/ 	.short	0x010a
        /*0ba6*/ 	.byte	0x3f
	.zero		1


	//   ....[177]....
        /*0ba8*/ 	.word	0x00007590
        /*0bac*/ 	.word	0x00000007
        /*0bb0*/ 	.word	0x00000000
        /*0bb4*/ 	.short	0x010a
        /*0bb6*/ 	.byte	0x3f
	.zero		1


	//   ....[178]....
        /*0bb8*/ 	.word	0x00007620
        /*0bbc*/ 	.word	0x00000006
        /*0bc0*/ 	.word	0x00000000
        /*0bc4*/ 	.short	0x010a
        /*0bc6*/ 	.byte	0x3f
	.zero		1


	//   ....[179]....
        /*0bc8*/ 	.word	0x000076b0
        /*0bcc*/ 	.word	0x00000007
        /*0bd0*/ 	.word	0x00000000
        /*0bd4*/ 	.short	0x010a
        /*0bd6*/ 	.byte	0x3f
	.zero		1


	//   ....[180]....
        /*0bd8*/ 	.word	0x00007740
        /*0bdc*/ 	.word	0x00000006
        /*0be0*/ 	.word	0x00000000
        /*0be4*/ 	.short	0x010a
        /*0be6*/ 	.byte	0x3f
	.zero		1


	//   ....[181]....
        /*0be8*/ 	.word	0x000077d0
        /*0bec*/ 	.word	0x00000007
        /*0bf0*/ 	.word	0x00000000
        /*0bf4*/ 	.short	0x010a
        /*0bf6*/ 	.byte	0x3f
	.zero		1


	//   ....[182]....
        /*0bf8*/ 	.word	0x00007860
        /*0bfc*/ 	.word	0x00000006
        /*0c00*/ 	.word	0x00000000
        /*0c04*/ 	.short	0x010a
        /*0c06*/ 	.byte	0x3f
	.zero		1


	//   ....[183]....
        /*0c08*/ 	.word	0x000078f0
        /*0c0c*/ 	.word	0x00000007
        /*0c10*/ 	.word	0x00000000
        /*0c14*/ 	.short	0x010a
        /*0c16*/ 	.byte	0x3f
	.zero		1


	//   ....[184]....
        /*0c18*/ 	.word	0x00007980
        /*0c1c*/ 	.word	0x00000006
        /*0c20*/ 	.word	0x00000000
        /*0c24*/ 	.short	0x010a
        /*0c26*/ 	.byte	0x3f
	.zero		1


	//   ....[185]....
        /*0c28*/ 	.word	0x00007a10
        /*0c2c*/ 	.word	0x00000007
        /*0c30*/ 	.word	0x00000000
        /*0c34*/ 	.short	0x010a
        /*0c36*/ 	.byte	0x3f
	.zero		1


	//   ....[186]....
        /*0c38*/ 	.word	0x00007aa0
        /*0c3c*/ 	.word	0x00000006
        /*0c40*/ 	.word	0x00000000
        /*0c44*/ 	.short	0x010a
        /*0c46*/ 	.byte	0x3f
	.zero		1


	//   ....[187]....
        /*0c48*/ 	.word	0x00007b30
        /*0c4c*/ 	.word	0x00000007
        /*0c50*/ 	.word	0x00000000
        /*0c54*/ 	.short	0x010a
        /*0c56*/ 	.byte	0x3f
	.zero		1


	//   ....[188]....
        /*0c58*/ 	.word	0x00007bc0
        /*0c5c*/ 	.word	0x00000006
        /*0c60*/ 	.word	0x00000000
        /*0c64*/ 	.short	0x010a
        /*0c66*/ 	.byte	0x3f
	.zero		1


	//   ....[189]....
        /*0c68*/ 	.word	0x00007c50
        /*0c6c*/ 	.word	0x00000007
        /*0c70*/ 	.word	0x00000000
        /*0c74*/ 	.short	0x010a
        /*0c76*/ 	.byte	0x3f
	.zero		1


	//   ....[190]....
        /*0c78*/ 	.word	0x00007ce0
        /*0c7c*/ 	.word	0x00000006
        /*0c80*/ 	.word	0x00000000
        /*0c84*/ 	.short	0x010a
        /*0c86*/ 	.byte	0x3f
	.zero		1


	//   ....[191]....
        /*0c88*/ 	.word	0x00007d70
        /*0c8c*/ 	.word	0x00000007
        /*0c90*/ 	.word	0x00000000
        /*0c94*/ 	.short	0x010a
        /*0c96*/ 	.byte	0x3f
	.zero		1


	//   ....[192]....
        /*0c98*/ 	.word	0x00007e00
        /*0c9c*/ 	.word	0x00000006
        /*0ca0*/ 	.word	0x00000000
        /*0ca4*/ 	.short	0x010a
        /*0ca6*/ 	.byte	0x3f
	.zero		1


	//   ....[193]....
        /*0ca8*/ 	.word	0x00007e90
        /*0cac*/ 	.word	0x00000007
        /*0cb0*/ 	.word	0x00000000
        /*0cb4*/ 	.short	0x010a
        /*0cb6*/ 	.byte	0x3f
	.zero		1


	//   ....[194]....
        /*0cb8*/ 	.word	0x00007f20
        /*0cbc*/ 	.word	0x00000006
        /*0cc0*/ 	.word	0x00000000
        /*0cc4*/ 	.short	0x010a
        /*0cc6*/ 	.byte	0x3f
	.zero		1


	//   ....[195]....
        /*0cc8*/ 	.word	0x00007fb0
        /*0ccc*/ 	.word	0x00000007
        /*0cd0*/ 	.word	0x00000000
        /*0cd4*/ 	.short	0x010a
        /*0cd6*/ 	.byte	0x3f
	.zero		1


	//   ....[196]....
        /*0cd8*/ 	.word	0x00008040
        /*0cdc*/ 	.word	0x00000006
        /*0ce0*/ 	.word	0x00000000
        /*0ce4*/ 	.short	0x010a
        /*0ce6*/ 	.byte	0x3f
	.zero		1


	//   ....[197]....
        /*0ce8*/ 	.word	0x000080d0
        /*0cec*/ 	.word	0x00000007
        /*0cf0*/ 	.word	0x00000000
        /*0cf4*/ 	.short	0x010a
        /*0cf6*/ 	.byte	0x3f
	.zero		1


	//   ....[198]....
        /*0cf8*/ 	.word	0x00008160
        /*0cfc*/ 	.word	0x00000006
        /*0d00*/ 	.word	0x00000000
        /*0d04*/ 	.short	0x010a
        /*0d06*/ 	.byte	0x3f
	.zero		1


	//   ....[199]....
        /*0d08*/ 	.word	0x000081f0
        /*0d0c*/ 	.word	0x00000007
        /*0d10*/ 	.word	0x00000000
        /*0d14*/ 	.short	0x010a
        /*0d16*/ 	.byte	0x3f
	.zero		1


	//   ....[200]....
        /*0d18*/ 	.word	0x00008280
        /*0d1c*/ 	.word	0x00000006
        /*0d20*/ 	.word	0x00000000
        /*0d24*/ 	.short	0x010a
        /*0d26*/ 	.byte	0x3f
	.zero		1


	//   ....[201]....
        /*0d28*/ 	.word	0x00008310
        /*0d2c*/ 	.word	0x00000007
        /*0d30*/ 	.word	0x00000000
        /*0d34*/ 	.short	0x010a
        /*0d36*/ 	.byte	0x3f
	.zero		1


	//   ....[202]....
        /*0d38*/ 	.word	0x000083a0
        /*0d3c*/ 	.word	0x00000006
        /*0d40*/ 	.word	0x00000000
        /*0d44*/ 	.short	0x010a
        /*0d46*/ 	.byte	0x3f
	.zero		1


	//   ....[203]....
        /*0d48*/ 	.word	0x00008430
        /*0d4c*/ 	.word	0x00000007
        /*0d50*/ 	.word	0x00000000
        /*0d54*/ 	.short	0x010a
        /*0d56*/ 	.byte	0x3f
	.zero		1


	//   ....[204]....
        /*0d58*/ 	.word	0x000084c0
        /*0d5c*/ 	.word	0x00000006
        /*0d60*/ 	.word	0x00000000
        /*0d64*/ 	.short	0x010a
        /*0d66*/ 	.byte	0x3f
	.zero		1


	//   ....[205]....
        /*0d68*/ 	.word	0x00008550
        /*0d6c*/ 	.word	0x00000007
        /*0d70*/ 	.word	0x00000000
        /*0d74*/ 	.short	0x010a
        /*0d76*/ 	.byte	0x3f
	.zero		1


	//   ....[206]....
        /*0d78*/ 	.word	0x000085e0
        /*0d7c*/ 	.word	0x00000006
        /*0d80*/ 	.word	0x00000000
        /*0d84*/ 	.short	0x010a
        /*0d86*/ 	.byte	0x3f
	.zero		1


	//   ....[207]....
        /*0d88*/ 	.word	0x00008670
        /*0d8c*/ 	.word	0x00000007
        /*0d90*/ 	.word	0x00000000
        /*0d94*/ 	.short	0x010a
        /*0d96*/ 	.byte	0x3f
	.zero		1


	//   ....[208]....
        /*0d98*/ 	.word	0x00008700
        /*0d9c*/ 	.word	0x00000006
        /*0da0*/ 	.word	0x00000000
        /*0da4*/ 	.short	0x010a
        /*0da6*/ 	.byte	0x3f
	.zero		1


	//   ....[209]....
        /*0da8*/ 	.word	0x00008790
        /*0dac*/ 	.word	0x00000003
        /*0db0*/ 	.word	0x00000000
        /*0db4*/ 	.short	0x010a
        /*0db6*/ 	.byte	0x3f
	.zero		1


	//   ....[210]....
        /*0db8*/ 	.word	0x000087f0
        /*0dbc*/ 	.word	0x00000012
        /*0dc0*/ 	.word	0xfffffff8
        /*0dc4*/ 	.short	0x010a
        /*0dc6*/ 	.byte	0x3f
	.zero		1


	//   ....[211]....
        /*0dc8*/ 	.word	0x00008850
        /*0dcc*/ 	.word	0x0000000e
        /*0dd0*/ 	.word	0x00000000
        /*0dd4*/ 	.short	0x010a
        /*0dd6*/ 	.byte	0x3f
	.zero		1


	//   ....[212]....
        /*0dd8*/ 	.word	0x000088b0
        /*0ddc*/ 	.word	0x00000010
        /*0de0*/ 	.word	0x00000000
        /*0de4*/ 	.short	0x010a
        /*0de6*/ 	.byte	0x3f
	.zero		1


	//   ....[213]....
        /*0de8*/ 	.word	0x00008900
        /*0dec*/ 	.word	0x00000012
        /*0df0*/ 	.word	0x00000008
        /*0df4*/ 	.short	0x010a
        /*0df6*/ 	.byte	0x3f
	.zero		1


	//   ....[214]....
        /*0df8*/ 	.word	0x000089d0
        /*0dfc*/ 	.word	0x0000000e
        /*0e00*/ 	.word	0x00000200
        /*0e04*/ 	.short	0x010a
        /*0e06*/ 	.byte	0x3f
	.zero		1


	//   ....[215]....
        /*0e08*/ 	.word	0x00008ab0
        /*0e0c*/ 	.word	0x00000005
        /*0e10*/ 	.word	0x00000000
        /*0e14*/ 	.short	0x010a
        /*0e16*/ 	.byte	0x3f
	.zero		1


	//   ....[216]....
        /*0e18*/ 	.word	0x00008b00
        /*0e1c*/ 	.word	0x00000007
        /*0e20*/ 	.word	0x00000000
        /*0e24*/ 	.short	0x010a
        /*0e26*/ 	.byte	0x3f
	.zero		1


	//   ....[217]....
        /*0e28*/ 	.word	0x00008b50
        /*0e2c*/ 	.word	0x00000006
        /*0e30*/ 	.word	0x00000000
        /*0e34*/ 	.short	0x010a
        /*0e36*/ 	.byte	0x3f
	.zero		1


	//   ....[218]....
        /*0e38*/ 	.word	0x00008ba0
        /*0e3c*/ 	.word	0x00000007
        /*0e40*/ 	.word	0x00000000
        /*0e44*/ 	.short	0x010a
        /*0e46*/ 	.byte	0x3f
	.zero		1


	//   ....[219]....
        /*0e48*/ 	.word	0x00008bf0
        /*0e4c*/ 	.word	0x00000006
        /*0e50*/ 	.word	0x00000000
        /*0e54*/ 	.short	0x010a
        /*0e56*/ 	.byte	0x3f
	.zero		1


	//   ....[220]....
        /*0e58*/ 	.word	0x00008c40
        /*0e5c*/ 	.word	0x00000007
        /*0e60*/ 	.word	0x00000000
        /*0e64*/ 	.short	0x010a
        /*0e66*/ 	.byte	0x3f
	.zero		1


	//   ....[221]....
        /*0e68*/ 	.word	0x00008c90
        /*0e6c*/ 	.word	0x00000006
        /*0e70*/ 	.word	0x00000000
        /*0e74*/ 	.short	0x010a
        /*0e76*/ 	.byte	0x3f
	.zero		1


	//   ....[222]....
        /*0e78*/ 	.word	0x00008ce0
        /*0e7c*/ 	.word	0x00000007
        /*0e80*/ 	.word	0x00000000
        /*0e84*/ 	.short	0x010a
        /*0e86*/ 	.byte	0x3f
	.zero		1


	//   ....[223]....
        /*0e88*/ 	.word	0x00008d30
        /*0e8c*/ 	.word	0x00000006
        /*0e90*/ 	.word	0x00000000
        /*0e94*/ 	.short	0x010a
        /*0e96*/ 	.byte	0x3f
	.zero		1


	//   ....[224]....
        /*0e98*/ 	.word	0x00008d80
        /*0e9c*/ 	.word	0x00000007
        /*0ea0*/ 	.word	0x00000000
        /*0ea4*/ 	.short	0x010a
        /*0ea6*/ 	.byte	0x3f
	.zero		1


	//   ....[225]....
        /*0ea8*/ 	.word	0x00008dd0
        /*0eac*/ 	.word	0x00000006
        /*0eb0*/ 	.word	0x00000000
        /*0eb4*/ 	.short	0x010a
        /*0eb6*/ 	.byte	0x3f
	.zero		1


	//   ....[226]....
        /*0eb8*/ 	.word	0x00008e20
        /*0ebc*/ 	.word	0x00000007
        /*0ec0*/ 	.word	0x00000000
        /*0ec4*/ 	.short	0x010a
        /*0ec6*/ 	.byte	0x3f
	.zero		1


	//   ....[227]....
        /*0ec8*/ 	.word	0x00008e70
        /*0ecc*/ 	.word	0x00000006
        /*0ed0*/ 	.word	0x00000000
        /*0ed4*/ 	.short	0x010a
        /*0ed6*/ 	.byte	0x3f
	.zero		1


	//   ....[228]....
        /*0ed8*/ 	.word	0x00008ec0
        /*0edc*/ 	.word	0x00000007
        /*0ee0*/ 	.word	0x00000000
        /*0ee4*/ 	.short	0x010a
        /*0ee6*/ 	.byte	0x3f
	.zero		1


	//   ....[229]....
        /*0ee8*/ 	.word	0x00008f10
        /*0eec*/ 	.word	0x00000006
        /*0ef0*/ 	.word	0x00000000
        /*0ef4*/ 	.short	0x010a
        /*0ef6*/ 	.byte	0x3f
	.zero		1


	//   ....[230]....
        /*0ef8*/ 	.word	0x00008f60
        /*0efc*/ 	.word	0x00000007
        /*0f00*/ 	.word	0x00000000
        /*0f04*/ 	.short	0x010a
        /*0f06*/ 	.byte	0x3f
	.zero		1


	//   ....[231]....
        /*0f08*/ 	.word	0x00008fb0
        /*0f0c*/ 	.word	0x00000006
        /*0f10*/ 	.word	0x00000000
        /*0f14*/ 	.short	0x010a
        /*0f16*/ 	.byte	0x3f
	.zero		1


	//   ....[232]....
        /*0f18*/ 	.word	0x00009000
        /*0f1c*/ 	.word	0x00000007
        /*0f20*/ 	.word	0x00000000
        /*0f24*/ 	.short	0x010a
        /*0f26*/ 	.byte	0x3f
	.zero		1


	//   ....[233]....
        /*0f28*/ 	.word	0x00009050
        /*0f2c*/ 	.word	0x00000006
        /*0f30*/ 	.word	0x00000000
        /*0f34*/ 	.short	0x010a
        /*0f36*/ 	.byte	0x3f
	.zero		1


	//   ....[234]....
        /*0f38*/ 	.word	0x000090a0
        /*0f3c*/ 	.word	0x00000007
        /*0f40*/ 	.word	0x00000000
        /*0f44*/ 	.short	0x010a
        /*0f46*/ 	.byte	0x3f
	.zero		1


	//   ....[235]....
        /*0f48*/ 	.word	0x000090f0
        /*0f4c*/ 	.word	0x00000006
        /*0f50*/ 	.word	0x00000000
        /*0f54*/ 	.short	0x010a
        /*0f56*/ 	.byte	0x3f
	.zero		1


	//   ....[236]....
        /*0f58*/ 	.word	0x00009140
        /*0f5c*/ 	.word	0x00000007
        /*0f60*/ 	.word	0x00000000
        /*0f64*/ 	.short	0x010a
        /*0f66*/ 	.byte	0x3f
	.zero		1


	//   ....[237]....
        /*0f68*/ 	.word	0x00009190
        /*0f6c*/ 	.word	0x00000006
        /*0f70*/ 	.word	0x00000000
        /*0f74*/ 	.short	0x010a
        /*0f76*/ 	.byte	0x3f
	.zero		1


	//   ....[238]....
        /*0f78*/ 	.word	0x000091e0
        /*0f7c*/ 	.word	0x00000007
        /*0f80*/ 	.word	0x00000000
        /*0f84*/ 	.short	0x010a
        /*0f86*/ 	.byte	0x3f
	.zero		1


	//   ....[239]....
        /*0f88*/ 	.word	0x00009230
        /*0f8c*/ 	.word	0x00000006
        /*0f90*/ 	.word	0x00000000
        /*0f94*/ 	.short	0x010a
        /*0f96*/ 	.byte	0x3f
	.zero		1


	//   ....[240]....
        /*0f98*/ 	.word	0x00009280
        /*0f9c*/ 	.word	0x00000007
        /*0fa0*/ 	.word	0x00000000
        /*0fa4*/ 	.short	0x010a
        /*0fa6*/ 	.byte	0x3f
	.zero		1


	//   ....[241]....
        /*0fa8*/ 	.word	0x000092d0
        /*0fac*/ 	.word	0x00000006
        /*0fb0*/ 	.word	0x00000000
        /*0fb4*/ 	.short	0x010a
        /*0fb6*/ 	.byte	0x3f
	.zero		1


	//   ....[242]....
        /*0fb8*/ 	.word	0x00009320
        /*0fbc*/ 	.word	0x00000007
        /*0fc0*/ 	.word	0x00000000
        /*0fc4*/ 	.short	0x010a
        /*0fc6*/ 	.byte	0x3f
	.zero		1


	//   ....[243]....
        /*0fc8*/ 	.word	0x00009370
        /*0fcc*/ 	.word	0x00000006
        /*0fd0*/ 	.word	0x00000000
        /*0fd4*/ 	.short	0x010a
        /*0fd6*/ 	.byte	0x3f
	.zero		1


	//   ....[244]....
        /*0fd8*/ 	.word	0x000093c0
        /*0fdc*/ 	.word	0x00000007
        /*0fe0*/ 	.word	0x00000000
        /*0fe4*/ 	.short	0x010a
        /*0fe6*/ 	.byte	0x3f
	.zero		1


	//   ....[245]....
        /*0fe8*/ 	.word	0x00009410
        /*0fec*/ 	.word	0x00000006
        /*0ff0*/ 	.word	0x00000000
        /*0ff4*/ 	.short	0x010a
        /*0ff6*/ 	.byte	0x3f
	.zero		1


	//   ....[246]....
        /*0ff8*/ 	.word	0x00009460
        /*0ffc*/ 	.word	0x00000007
        /*1000*/ 	.word	0x00000000
        /*1004*/ 	.short	0x010a
        /*1006*/ 	.byte	0x3f
	.zero		1


	//   ....[247]....
        /*1008*/ 	.word	0x000094b0
        /*100c*/ 	.word	0x00000006
        /*1010*/ 	.word	0x00000000
        /*1014*/ 	.short	0x010a
        /*1016*/ 	.byte	0x3f
	.zero		1


	//   ....[248]....
        /*1018*/ 	.word	0x00009500
        /*101c*/ 	.word	0x00000007
        /*1020*/ 	.word	0x00000000
        /*1024*/ 	.short	0x010a
        /*1026*/ 	.byte	0x3f
	.zero		1


	//   ....[249]....
        /*1028*/ 	.word	0x00009550
        /*102c*/ 	.word	0x00000006
        /*1030*/ 	.word	0x00000000
        /*1034*/ 	.short	0x010a
        /*1036*/ 	.byte	0x3f
	.zero		1


	//   ....[250]....
        /*1038*/ 	.word	0x000095a0
        /*103c*/ 	.word	0x00000007
        /*1040*/ 	.word	0x00000000
        /*1044*/ 	.short	0x010a
        /*1046*/ 	.byte	0x3f
	.zero		1


	//   ....[251]....
        /*1048*/ 	.word	0x000095f0
        /*104c*/ 	.word	0x00000006
        /*1050*/ 	.word	0x00000000
        /*1054*/ 	.short	0x010a
        /*1056*/ 	.byte	0x3f
	.zero		1


	//   ....[252]....
        /*1058*/ 	.word	0x00009640
        /*105c*/ 	.word	0x00000007
        /*1060*/ 	.word	0x00000000
        /*1064*/ 	.short	0x010a
        /*1066*/ 	.byte	0x3f
	.zero		1


	//   ....[253]....
        /*1068*/ 	.word	0x00009690
        /*106c*/ 	.word	0x00000006
        /*1070*/ 	.word	0x00000000
        /*1074*/ 	.short	0x010a
        /*1076*/ 	.byte	0x3f
	.zero		1


	//   ....[254]....
        /*1078*/ 	.word	0x000096e0
        /*107c*/ 	.word	0x00000007
        /*1080*/ 	.word	0x00000000
        /*1084*/ 	.short	0x010a
        /*1086*/ 	.byte	0x3f
	.zero		1


	//   ....[255]....
        /*1088*/ 	.word	0x00009730
        /*108c*/ 	.word	0x00000006
        /*1090*/ 	.word	0x00000000
        /*1094*/ 	.short	0x010a
        /*1096*/ 	.byte	0x3f
	.zero		1


	//   ....[0]....
        /*1098*/ 	.word	0x00009780
        /*109c*/ 	.word	0x00000007
        /*10a0*/ 	.word	0x00000000
        /*10a4*/ 	.short	0x010a
        /*10a6*/ 	.byte	0x3f
	.zero		1


	//   ....[1]....
        /*10a8*/ 	.word	0x000097d0
        /*10ac*/ 	.word	0x00000006
        /*10b0*/ 	.word	0x00000000
        /*10b4*/ 	.short	0x010a
        /*10b6*/ 	.byte	0x3f
	.zero		1


	//   ....[2]....
        /*10b8*/ 	.word	0x00009820
        /*10bc*/ 	.word	0x00000007
        /*10c0*/ 	.word	0x00000000
        /*10c4*/ 	.short	0x010a
        /*10c6*/ 	.byte	0x3f
	.zero		1


	//   ....[3]....
        /*10c8*/ 	.word	0x00009870
        /*10cc*/ 	.word	0x00000006
        /*10d0*/ 	.word	0x00000000
        /*10d4*/ 	.short	0x010a
        /*10d6*/ 	.byte	0x3f
	.zero		1


	//   ....[4]....
        /*10d8*/ 	.word	0x000098c0
        /*10dc*/ 	.word	0x00000007
        /*10e0*/ 	.word	0x00000000
        /*10e4*/ 	.short	0x010a
        /*10e6*/ 	.byte	0x3f
	.zero		1


	//   ....[5]....
        /*10e8*/ 	.word	0x00009910
        /*10ec*/ 	.word	0x00000006
        /*10f0*/ 	.word	0x00000000
        /*10f4*/ 	.short	0x010a
        /*10f6*/ 	.byte	0x3f
	.zero		1


	//   ....[6]....
        /*10f8*/ 	.word	0x00009960
        /*10fc*/ 	.word	0x00000007
        /*1100*/ 	.word	0x00000000
        /*1104*/ 	.short	0x010a
        /*1106*/ 	.byte	0x3f
	.zero		1


	//   ....[7]....
        /*1108*/ 	.word	0x000099b0
        /*110c*/ 	.word	0x00000006
        /*1110*/ 	.word	0x00000000
        /*1114*/ 	.short	0x010a
        /*1116*/ 	.byte	0x3f
	.zero		1


	//   ....[8]....
        /*1118*/ 	.word	0x00009a00
        /*111c*/ 	.word	0x00000007
        /*1120*/ 	.word	0x00000000
        /*1124*/ 	.short	0x010a
        /*1126*/ 	.byte	0x3f
	.zero		1


	//   ....[9]....
        /*1128*/ 	.word	0x00009a50
        /*112c*/ 	.word	0x00000006
        /*1130*/ 	.word	0x00000000
        /*1134*/ 	.short	0x010a
        /*1136*/ 	.byte	0x3f
	.zero		1


	//   ....[10]....
        /*1138*/ 	.word	0x00009aa0
        /*113c*/ 	.word	0x00000007
        /*1140*/ 	.word	0x00000000
        /*1144*/ 	.short	0x010a
        /*1146*/ 	.byte	0x3f
	.zero		1


	//   ....[11]....
        /*1148*/ 	.word	0x00009af0
        /*114c*/ 	.word	0x00000006
        /*1150*/ 	.word	0x00000000
        /*1154*/ 	.short	0x010a
        /*1156*/ 	.byte	0x3f
	.zero		1


	//   ....[12]....
        /*1158*/ 	.word	0x00009b40
        /*115c*/ 	.word	0x00000007
        /*1160*/ 	.word	0x00000000
        /*1164*/ 	.short	0x010a
        /*1166*/ 	.byte	0x3f
	.zero		1


	//   ....[13]....
        /*1168*/ 	.word	0x00009b90
        /*116c*/ 	.word	0x00000006
        /*1170*/ 	.word	0x00000000
        /*1174*/ 	.short	0x010a
        /*1176*/ 	.byte	0x3f
	.zero		1


	//   ....[14]....
        /*1178*/ 	.word	0x00009be0
        /*117c*/ 	.word	0x00000007
        /*1180*/ 	.word	0x00000000
        /*1184*/ 	.short	0x010a
        /*1186*/ 	.byte	0x3f
	.zero		1


	//   ....[15]....
        /*1188*/ 	.word	0x00009c30
        /*118c*/ 	.word	0x00000006
        /*1190*/ 	.word	0x00000000
        /*1194*/ 	.short	0x010a
        /*1196*/ 	.byte	0x3f
	.zero		1


	//   ....[16]....
        /*1198*/ 	.word	0x00009c80
        /*119c*/ 	.word	0x00000007
        /*11a0*/ 	.word	0x00000000
        /*11a4*/ 	.short	0x010a
        /*11a6*/ 	.byte	0x3f
	.zero		1


	//   ....[17]....
        /*11a8*/ 	.word	0x00009cd0
        /*11ac*/ 	.word	0x00000006
        /*11b0*/ 	.word	0x00000000
        /*11b4*/ 	.short	0x010a
        /*11b6*/ 	.byte	0x3f
	.zero		1


	//   ....[18]....
        /*11b8*/ 	.word	0x00009d20
        /*11bc*/ 	.word	0x00000007
        /*11c0*/ 	.word	0x00000000
        /*11c4*/ 	.short	0x010a
        /*11c6*/ 	.byte	0x3f
	.zero		1


	//   ....[19]....
        /*11c8*/ 	.word	0x00009d70
        /*11cc*/ 	.word	0x00000006
        /*11d0*/ 	.word	0x00000000
        /*11d4*/ 	.short	0x010a
        /*11d6*/ 	.byte	0x3f
	.zero		1


	//   ....[20]....
        /*11d8*/ 	.word	0x00009dc0
        /*11dc*/ 	.word	0x00000007
        /*11e0*/ 	.word	0x00000000
        /*11e4*/ 	.short	0x010a
        /*11e6*/ 	.byte	0x3f
	.zero		1


	//   ....[21]....
        /*11e8*/ 	.word	0x00009e10
        /*11ec*/ 	.word	0x00000006
        /*11f0*/ 	.word	0x00000000
        /*11f4*/ 	.short	0x010a
        /*11f6*/ 	.byte	0x3f
	.zero		1


	//----- nvinfo : EIATTR_NUM_MBARRIERS
	.align		4
.L_28:
        /*11f8*/ 	.byte	0x03, 0x38
        /*11fa*/ 	.short	0x0086


	//----- nvinfo : EIATTR_EXIT_INSTR_OFFSETS
	.align		4
        /*11fc*/ 	.byte	0x04, 0x1c
        /*11fe*/ 	.short	(.L_30 - .L_29)


	//   ....[0]....
.L_29:
        /*1200*/ 	.word	0x00001bf0


	//   ....[1]....
        /*1204*/ 	.word	0x00001c50


	//   ....[2]....
        /*1208*/ 	.word	0x000055f0


	//   ....[3]....
        /*120c*/ 	.word	0x00005620


	//   ....[4]....
        /*1210*/ 	.word	0x000087e0


	//----- nvinfo : EIATTR_MAX_THREADS
	.align		4
.L_30:
        /*1214*/ 	.byte	0x04, 0x05
        /*1216*/ 	.short	(.L_32 - .L_31)
.L_31:
        /*1218*/ 	.word	0x00000180
        /*121c*/ 	.word	0x00000001
        /*1220*/ 	.word	0x00000001


	//----- nvinfo : EIATTR_CRS_STACK_SIZE
	.align		4
.L_32:
        /*1224*/ 	.byte	0x04, 0x1e
        /*1226*/ 	.short	(.L_34 - .L_33)
.L_33:
        /*1228*/ 	.word	0x00000000


	//----- nvinfo : EIATTR_CBANK_PARAM_SIZE
	.align		4
.L_34:
        /*122c*/ 	.byte	0x03, 0x19
        /*122e*/ 	.short	0x0470


	//----- nvinfo : EIATTR_PARAM_CBANK
	.align		4
        /*1230*/ 	.byte	0x04, 0x0a
        /*1232*/ 	.short	(.L_36 - .L_35)
	.align		4
.L_35:
        /*1234*/ 	.word	index@(.nv.constant0._ZN7cutlass13device_kernelINS_4gemm6kernel13GemmUniversalIN4cute5tupleIJiiiiEEENS1_10collective13CollectiveMmaINS1_37MainloopSm90TmaGmmaWarpSpecializedFP8ILi64ENS5_IJNS4_1CILi2EEENSA_ILi1EEESC_EEENS1_32KernelTmaWarpSpecializedPingpongEEENS5_IJNSA_ILi64EEENSA_ILi48EEENSA_ILi32EEEEEENS_12float_e4m3_tENS5_IJlSC_lEEESK_SL_NS4_8TiledMMAINS4_8MMA_AtomIJNS4_4SM904GMMA30MMA_64x16x32_F32E4M3E4M3_SS_TNILNSP_7ScaleInE1ELSR_1EEEEEENS4_6LayoutINS5_IJSC_SC_SC_EEENS5_IJNSA_ILi0EEESW_SW_EEEEENS5_IJNS4_10UnderscoreESZ_SZ_EEEEENS4_13SM90_TMA_LOADENS4_14ComposedLayoutINS4_7SwizzleILi1ELi4ELi3EEENS4_18smem_ptr_flag_bitsILi8EEENSU_INS5_IJNSA_ILi8EEESI_EEENS5_IJSI_SC_EEEEEEEvNS4_8identityENS4_23SM90_TMA_LOAD_MULTICASTES1C_vS1D_EENS_8epilogue10collective6detail29Sm90TmaWarpSpecializedAdapterINS1H_15DefaultEpilogueISK_SL_SL_NS1G_6thread17LinearCombinationISK_Li1EffLNS1L_9ScaleType4KindE0ELNS_15FloatRoundStyleE2ESK_EENS1_15EpilogueDefaultEEEEEvvEEEEvNT_6ParamsE)
        /*1238*/ 	.short	0x0210
        /*123a*/ 	.short	0x0470


	//----- nvinfo : EIATTR_SW_WAR
	.align		4
.L_36:
        /*123c*/ 	.byte	0x04, 0x36
        /*123e*/ 	.short	(.L_38 - .L_37)
.L_37:
        /*1240*/ 	.word	0x00000008
.L_38:


//--------------------- .nv.callgraph             --------------------------
	.section	.nv.callgraph,"",@"SHT_CUDA_CALLGRAPH"
	.align	4
	.sectionentsize	8
	.align		4
        /*0000*/ 	.word	0x00000000
	.align		4
        /*0004*/ 	.word	0xffffffff
	.align		4
        /*0008*/ 	.word	0x00000000
	.align		4
        /*000c*/ 	.word	0xfffffffe
	.align		4
        /*0010*/ 	.word	0x00000000
	.align		4
        /*0014*/ 	.word	0xfffffffd
	.align		4
        /*0018*/ 	.word	0x00000000
	.align		4
        /*001c*/ 	.word	0xfffffffc


//--------------------- .nv.constant4             --------------------------
	.section	.nv.constant4,"a",@progbits
	.align	8
	.align		8
.nv.constant4:
        /*0000*/ 	.dword	_ZN40_INTERNAL_92f7d2bb_4_k_cu_fb728e76_121994cuda3std3__45__cpo5beginE
	.align		8
        /*0008*/ 	.dword	_ZN40_INTERNAL_92f7d2bb_4_k_cu_fb728e76_121994cuda3std3__45__cpo3endE
	.align		8
        /*0010*/ 	.dword	_ZN40_INTERNAL_92f7d2bb_4_k_cu_fb728e76_121994cuda3std3__45__cpo6cbeginE
	.align		8
        /*0018*/ 	.dword	_ZN40_INTERNAL_92f7d2bb_4_k_cu_fb728e76_121994cuda3std3__45__cpo4cendE
	.align		8
        /*0020*/ 	.dword	_ZN40_INTERNAL_92f7d2bb_4_k_cu_fb728e76_121994cuda3std3__442_GLOBAL__N__92f7d2bb_4_k_cu_fb728e76_121996ignoreE
	.align		8
        /*0028*/ 	.dword	_ZN40_INTERNAL_92f7d2bb_4_k_cu_fb728e76_121994cuda3std3__419piecewise_constructE
	.align		8
        /*0030*/ 	.dword	_ZN40_INTERNAL_92f7d2bb_4_k_cu_fb728e76_121994cuda3std3__48in_placeE
	.align		8
        /*0038*/ 	.dword	_ZN40_INTERNAL_92f7d2bb_4_k_cu_fb728e76_121994cuda3std6ranges3__45__cpo4swapE
	.align		8
        /*0040*/ 	.dword	_ZN40_INTERNAL_92f7d2bb_4_k_cu_fb728e76_121994cuda3std6ranges3__45__cpo9iter_moveE
	.align		8
        /*0048*/ 	.dword	_ZN40_INTERNAL_92f7d2bb_4_k_cu_fb728e76_121994cute7productE
	.align		8
        /*0050*/ 	.dword	_ZN40_INTERNAL_92f7d2bb_4_k_cu_fb728e76_121994cute1_E


//--------------------- .text._ZN7cutlass13device_kernelINS_4gemm6kernel13GemmUniversalIN4cute5tupleIJiiiiEEENS1_10collective13CollectiveMmaINS1_37MainloopSm90TmaGmmaWarpSpecializedFP8ILi64ENS5_IJNS4_1CILi2EEENSA_ILi1EEESC_EEENS1_32KernelTmaWarpSpecializedPingpongEEENS5_IJNSA_ILi64EEENSA_ILi48EEENSA_ILi32EEEEEENS_12float_e4m3_tENS5_IJlSC_lEEESK_SL_NS4_8TiledMMAINS4_8MMA_AtomIJNS4_4SM904GMMA30MMA_64x16x32_F32E4M3E4M3_SS_TNILNSP_7ScaleInE1ELSR_1EEEEEENS4_6LayoutINS5_IJSC_SC_SC_EEENS5_IJNSA_ILi0EEESW_SW_EEEEENS5_IJNS4_10UnderscoreESZ_SZ_EEEEENS4_13SM90_TMA_LOADENS4_14ComposedLayoutINS4_7SwizzleILi1ELi4ELi3EEENS4_18smem_ptr_flag_bitsILi8EEENSU_INS5_IJNSA_ILi8EEESI_EEENS5_IJSI_SC_EEEEEEEvNS4_8identityENS4_23SM90_TMA_LOAD_MULTICASTES1C_vS1D_EENS_8epilogue10collective6detail29Sm90TmaWarpSpecializedAdapterINS1H_15DefaultEpilogueISK_SL_SL_NS1G_6thread17LinearCombinationISK_Li1EffLNS1L_9ScaleType4KindE0ELNS_15FloatRoundStyleE2ESK_EENS1_15EpilogueDefaultEEEEEvvEEEEvNT_6ParamsE --------------------------
	.section	.text._ZN7cutlass13device_kernelINS_4gemm6kernel13GemmUniversalIN4cute5tupleIJiiiiEEENS1_10collective13CollectiveMmaINS1_37MainloopSm90TmaGmmaWarpSpecializedFP8ILi64ENS5_IJNS4_1CILi2EEENSA_ILi1EEESC_EEENS1_32KernelTmaWarpSpecializedPingpongEEENS5_IJNSA_ILi64EEENSA_ILi48EEENSA_ILi32EEEEEENS_12float_e4m3_tENS5_IJlSC_lEEESK_SL_NS4_8TiledMMAINS4_8MMA_AtomIJNS4_4SM904GMMA30MMA_64x16x32_F32E4M3E4M3_SS_TNILNSP_7ScaleInE1ELSR_1EEEEEENS4_6LayoutINS5_IJSC_SC_SC_EEENS5_IJNSA_ILi0EEESW_SW_EEEEENS5_IJNS4_10UnderscoreESZ_SZ_EEEEENS4_13SM90_TMA_LOADENS4_14ComposedLayoutINS4_7SwizzleILi1ELi4ELi3EEENS4_18smem_ptr_flag_bitsILi8EEENSU_INS5_IJNSA_ILi8EEESI_EEENS5_IJSI_SC_EEEEEEEvNS4_8identityENS4_23SM90_TMA_LOAD_MULTICASTES1C_vS1D_EENS_8epilogue10collective6detail29Sm90TmaWarpSpecializedAdapterINS1H_15DefaultEpilogueISK_SL_SL_NS1G_6thread17LinearCombinationISK_Li1EffLNS1L_9ScaleType4KindE0ELNS_15FloatRoundStyleE2ESK_EENS1_15EpilogueDefaultEEEEEvvEEEEvNT_6ParamsE,"ax",@progbits
	.align	128
.text._ZN7cutlass13device_kernelINS_4gemm6kernel13GemmUniversalIN4cute5tupleIJiiiiEEENS1_10collective13CollectiveMmaINS1_37MainloopSm90TmaGmmaWarpSpecializedFP8ILi64ENS5_IJNS4_1CILi2EEENSA_ILi1EEESC_EEENS1_32KernelTmaWarpSpecializedPingpongEEENS5_IJNSA_ILi64EEENSA_ILi48EEENSA_ILi32EEEEEENS_12float_e4m3_tENS5_IJlSC_lEEESK_SL_NS4_8TiledMMAINS4_8MMA_AtomIJNS4_4SM904GMMA30MMA_64x16x32_F32E4M3E4M3_SS_TNILNSP_7ScaleInE1ELSR_1EEEEEENS4_6LayoutINS5_IJSC_SC_SC_EEENS5_IJNSA_ILi0EEESW_SW_EEEEENS5_IJNS4_10UnderscoreESZ_SZ_EEEEENS4_13SM90_TMA_LOADENS4_14ComposedLayoutINS4_7SwizzleILi1ELi4ELi3EEENS4_18smem_ptr_flag_bitsILi8EEENSU_INS5_IJNSA_ILi8EEESI_EEENS5_IJSI_SC_EEEEEEEvNS4_8identityENS4_23SM90_TMA_LOAD_MULTICASTES1C_vS1D_EENS_8epilogue10collective6detail29Sm90TmaWarpSpecializedAdapterINS1H_15DefaultEpilogueISK_SL_SL_NS1G_6thread17LinearCombinationISK_Li1EffLNS1L_9ScaleType4KindE0ELNS_15FloatRoundStyleE2ESK_EENS1_15EpilogueDefaultEEEEEvvEEEEvNT_6ParamsE:
        .type           _ZN7cutlass13device_kernelINS_4gemm6kernel13GemmUniversalIN4cute5tupleIJiiiiEEENS1_10collective13CollectiveMmaINS1_37MainloopSm90TmaGmmaWarpSpecializedFP8ILi64ENS5_IJNS4_1CILi2EEENSA_ILi1EEESC_EEENS1_32KernelTmaWarpSpecializedPingpongEEENS5_IJNSA_ILi64EEENSA_ILi48EEENSA_ILi32EEEEEENS_12float_e4m3_tENS5_IJlSC_lEEESK_SL_NS4_8TiledMMAINS4_8MMA_AtomIJNS4_4SM904GMMA30MMA_64x16x32_F32E4M3E4M3_SS_TNILNSP_7ScaleInE1ELSR_1EEEEEENS4_6LayoutINS5_IJSC_SC_SC_EEENS5_IJNSA_ILi0EEESW_SW_EEEEENS5_IJNS4_10UnderscoreESZ_SZ_EEEEENS4_13SM90_TMA_LOADENS4_14ComposedLayoutINS4_7SwizzleILi1ELi4ELi3EEENS4_18smem_ptr_flag_bitsILi8EEENSU_INS5_IJNSA_ILi8EEESI_EEENS5_IJSI_SC_EEEEEEEvNS4_8identityENS4_23SM90_TMA_LOAD_MULTICASTES1C_vS1D_EENS_8epilogue10collective6detail29Sm90TmaWarpSpecializedAdapterINS1H_15DefaultEpilogueISK_SL_SL_NS1G_6thread17LinearCombinationISK_Li1EffLNS1L_9ScaleType4KindE0ELNS_15FloatRoundStyleE2ESK_EENS1_15EpilogueDefaultEEEEEvvEEEEvNT_6ParamsE,@function
        .size           _ZN7cutlass13device_kernelINS_4gemm6kernel13GemmUniversalIN4cute5tupleIJiiiiEEENS1_10collective13CollectiveMmaINS1_37MainloopSm90TmaGmmaWarpSpecializedFP8ILi64ENS5_IJNS4_1CILi2EEENSA_ILi1EEESC_EEENS1_32KernelTmaWarpSpecializedPingpongEEENS5_IJNSA_ILi64EEENSA_ILi48EEENSA_ILi32EEEEEENS_12float_e4m3_tENS5_IJlSC_lEEESK_SL_NS4_8TiledMMAINS4_8MMA_AtomIJNS4_4SM904GMMA30MMA_64x16x32_F32E4M3E4M3_SS_TNILNSP_7ScaleInE1ELSR_1EEEEEENS4_6LayoutINS5_IJSC_SC_SC_EEENS5_IJNSA_ILi0EEESW_SW_EEEEENS5_IJNS4_10UnderscoreESZ_SZ_EEEEENS4_13SM90_TMA_LOADENS4_14ComposedLayoutINS4_7SwizzleILi1ELi4ELi3EEENS4_18smem_ptr_flag_bitsILi8EEENSU_INS5_IJNSA_ILi8EEESI_EEENS5_IJSI_SC_EEEEEEEvNS4_8identityENS4_23SM90_TMA_LOAD_MULTICASTES1C_vS1D_EENS_8epilogue10collective6detail29Sm90TmaWarpSpecializedAdapterINS1H_15DefaultEpilogueISK_SL_SL_NS1G_6thread17LinearCombinationISK_Li1EffLNS1L_9ScaleType4KindE0ELNS_15FloatRoundStyleE2ESK_EENS1_15EpilogueDefaultEEEEEvvEEEEvNT_6ParamsE,(.L_x_248 - _ZN7cutlass13device_kernelINS_4gemm6kernel13GemmUniversalIN4cute5tupleIJiiiiEEENS1_10collective13CollectiveMmaINS1_37MainloopSm90TmaGmmaWarpSpecializedFP8ILi64ENS5_IJNS4_1CILi2EEENSA_ILi1EEESC_EEENS1_32KernelTmaWarpSpecializedPingpongEEENS5_IJNSA_ILi64EEENSA_ILi48EEENSA_ILi32EEEEEENS_12float_e4m3_tENS5_IJlSC_lEEESK_SL_NS4_8TiledMMAINS4_8MMA_AtomIJNS4_4SM904GMMA30MMA_64x16x32_F32E4M3E4M3_SS_TNILNSP_7ScaleInE1ELSR_1EEEEEENS4_6LayoutINS5_IJSC_SC_SC_EEENS5_IJNSA_ILi0EEESW_SW_EEEEENS5_IJNS4_10UnderscoreESZ_SZ_EEEEENS4_13SM90_TMA_LOADENS4_14ComposedLayoutINS4_7SwizzleILi1ELi4ELi3EEENS4_18smem_ptr_flag_bitsILi8EEENSU_INS5_IJNSA_ILi8EEESI_EEENS5_IJSI_SC_EEEEEEEvNS4_8identityENS4_23SM90_TMA_LOAD_MULTICASTES1C_vS1D_EENS_8epilogue10collective6detail29Sm90TmaWarpSpecializedAdapterINS1H_15DefaultEpilogueISK_SL_SL_NS1G_6thread17LinearCombinationISK_Li1EffLNS1L_9ScaleType4KindE0ELNS_15FloatRoundStyleE2ESK_EENS1_15EpilogueDefaultEEEEEvvEEEEvNT_6ParamsE)
        .other          _ZN7cutlass13device_kernelINS_4gemm6kernel13GemmUniversalIN4cute5tupleIJiiiiEEENS1_10collective13CollectiveMmaINS1_37MainloopSm90TmaGmmaWarpSpecializedFP8ILi64ENS5_IJNS4_1CILi2EEENSA_ILi1EEESC_EEENS1_32KernelTmaWarpSpecializedPingpongEEENS5_IJNSA_ILi64EEENSA_ILi48EEENSA_ILi32EEEEEENS_12float_e4m3_tENS5_IJlSC_lEEESK_SL_NS4_8TiledMMAINS4_8MMA_AtomIJNS4_4SM904GMMA30MMA_64x16x32_F32E4M3E4M3_SS_TNILNSP_7ScaleInE1ELSR_1EEEEEENS4_6LayoutINS5_IJSC_SC_SC_EEENS5_IJNSA_ILi0EEESW_SW_EEEEENS5_IJNS4_10UnderscoreESZ_SZ_EEEEENS4_13SM90_TMA_LOADENS4_14ComposedLayoutINS4_7SwizzleILi1ELi4ELi3EEENS4_18smem_ptr_flag_bitsILi8EEENSU_INS5_IJNSA_ILi8EEESI_EEENS5_IJSI_SC_EEEEEEEvNS4_8identityENS4_23SM90_TMA_LOAD_MULTICASTES1C_vS1D_EENS_8epilogue10collective6detail29Sm90TmaWarpSpecializedAdapterINS1H_15DefaultEpilogueISK_SL_SL_NS1G_6thread17LinearCombinationISK_Li1EffLNS1L_9ScaleType4KindE0ELNS_15FloatRoundStyleE2ESK_EENS1_15EpilogueDefaultEEEEEvvEEEEvNT_6ParamsE,@"STO_CUDA_ENTRY STV_DEFAULT"
_ZN7cutlass13device_kernelINS_4gemm6kernel13GemmUniversalIN4cute5tupleIJiiiiEEENS1_10collective13CollectiveMmaINS1_37MainloopSm90TmaGmmaWarpSpecializedFP8ILi64ENS5_IJNS4_1CILi2EEENSA_ILi1EEESC_EEENS1_32KernelTmaWarpSpecializedPingpongEEENS5_IJNSA_ILi64EEENSA_ILi48EEENSA_ILi32EEEEEENS_12float_e4m3_tENS5_IJlSC_lEEESK_SL_NS4_8TiledMMAINS4_8MMA_AtomIJNS4_4SM904GMMA30MMA_64x16x32_F32E4M3E4M3_SS_TNILNSP_7ScaleInE1ELSR_1EEEEEENS4_6LayoutINS5_IJSC_SC_SC_EEENS5_IJNSA_ILi0EEESW_SW_EEEEENS5_IJNS4_10UnderscoreESZ_SZ_EEEEENS4_13SM90_TMA_LOADENS4_14ComposedLayoutINS4_7SwizzleILi1ELi4ELi3EEENS4_18smem_ptr_flag_bitsILi8EEENSU_INS5_IJNSA_ILi8EEESI_EEENS5_IJSI_SC_EEEEEEEvNS4_8identityENS4_23SM90_TMA_LOAD_MULTICASTES1C_vS1D_EENS_8epilogue10collective6detail29Sm90TmaWarpSpecializedAdapterINS1H_15DefaultEpilogueISK_SL_SL_NS1G_6thread17LinearCombinationISK_Li1EffLNS1L_9ScaleType4KindE0ELNS_15FloatRoundStyleE2ESK_EENS1_15EpilogueDefaultEEEEEvvEEEEvNT_6ParamsE:
[----:B------:R-:W-:Y:S01]  /*0000*/  LDC R1, c[0x0][0x28] ;  /* 0x00000a00ff017b82 */ /* 0x000fe20000000800 */
[----:B------:R-:W0:Y:S01]  /*0010*/  S2R R5, SR_TID.X ;  /* 0x0000000000057919 */ /* 0x000e220000002100 */
[----:B------:R-:W-:Y:S01]  /*0020*/  ELECT P0, URZ, PT ;  /* 0x00000000003f782f */ /* 0x000fe20003800000 */
[----:B------:R-:W-:Y:S01]  /*0030*/  BSSY B0, `(.L_x_0) ;  /* 0x0000014000007945 */ /* 0x000fe20003800000 */
[--C-:B0-----:R-:W-:Y:S02]  /*0040*/  SHF.R.U32.HI R0, RZ, 0x5, R5.reuse ;  /* 0x00000005ff007819 */ /* 0x101fe40000011605 */
[----:B------:R-:W-:-:S03]  /*0050*/  SHF.R.U32.HI R3, RZ, 0x7, R5 ;  /* 0x00000007ff037819 */ /* 0x000fc60000011605 */
[----:B------:R-:W0:Y:S02]  /*0060*/  SHFL.IDX PT, R2, R0, RZ, 0x1f ;  /* 0x00001fff00027589 */ /* 0x000e2400000e0000 */
[----:B0-----:R-:W-:Y:S02]  /*0070*/  R2UR UR6, R2 ;  /* 0x00000000020672ca */ /* 0x001fe400000e0000 */
[----:B------:R0:W1:Y:S11]  /*0080*/  SHFL.IDX PT, R2, R3, RZ, 0x1f ;  /* 0x00001fff03027589 */ /* 0x00007600000e0000 */
[----:B------:R-:W-:-:S02]  /*0090*/  USHF.R.S32.HI UR4, URZ, 0x1f, UR6 ;  /* 0x0000001f3f047899 */ /* 0x000fc40008011406 */
[----:B------:R-:W-:Y:S02]  /*00a0*/  ISETP.NE.OR P0, PT, RZ, UR6, !P0 ;  /* 0x00000006ff007c0c */ /* 0x000fe4000c705670 */
[----:B------:R-:W-:-:S04]  /*00b0*/  ULEA.HI UR4, UR4, UR6, URZ, 0x2 ;  /* 0x0000000604047291 */ /* 0x000fc8000f8f103f */
[----:B------:R-:W-:-:S04]  /*00c0*/  ULOP3.LUT UR4, UR4, 0xfffffffc, URZ, 0xc0, !UPT ;  /* 0xfffffffc04047892 */ /* 0x000fc8000f8ec03f */
[----:B------:R-:W-:-:S03]  /*00d0*/  UIADD3 UR6, UR6, -UR4, URZ ;  /* 0x8000000406067290 */ /* 0x000fc6000fffe03f */
[----:B01----:R-:W-:Y:S09]  /*00e0*/  @P0 BRA `(.L_x_1) ;  /* 0x0000000000200947 */ /* 0x003ff20003800000 */
[----:B------:R-:W-:Y:S02]  /*00f0*/  ULDC.64 UR4, c[0x0][0x198] ;  /* 0x0000660000047ab9 */ /* 0x000fe40000000a00 */
[----:B------:R-:W-:Y:S02]  /*0100*/  UIADD3 UR8, UP0, UR4, 0xf0, URZ ;  /* 0x000000f004087890 */ /* 0x000fe4000ff1e03f */
[----:B------:R-:W-:Y:S02]  /*0110*/  UIADD3 UR4, UP1, UR4, 0x1f0, URZ ;  /* 0x000001f004047890 */ /* 0x000fe4000ff3e03f */
[----:B------:R-:W-:Y:S02]  /*0120*/  UIADD3.X UR9, URZ, UR5, URZ, UP0, !UPT ;  /* 0x000000053f097290 */ /* 0x000fe400087fe43f */
[----:B------:R-:W-:-:S07]  /*0130*/  UIADD3.X UR5, URZ, UR5, URZ, UP1, !UPT ;  /* 0x000000053f057290 */ /* 0x000fce0008ffe43f */
[----:B------:R0:W-:Y:S02]  /*0140*/  UTMACCTL.PF [UR8] ;  /* 0x00000000080079b9 */ /* 0x0001e40008040000 */
[----:B------:R0:W-:Y:S02]  /*0150*/  UTMACCTL.PF [UR4] ;  /* 0x00000000040079b9 */ /* 0x0001e40008040000 */
[----:B0-----:R-:W-:Y:S01]  /*0160*/  NOP ;  /* 0x0000000000007918 */ /* 0x001fe20000000000 */
.L_x_1:
[----:B------:R-:W-:Y:S05]  /*0170*/  BSYNC B0 ;  /* 0x0000000000007941 */ /* 0x000fea0003800000 */
.L_x_0:
[----:B------:R-:W0:Y:S01]  /*0180*/  SHFL.IDX PT, R4, R0, RZ, 0x1f ;  /* 0x00001fff00047589 */ /* 0x000e2200000e0000 */
[----:B------:R-:W-:Y:S01]  /*0190*/  R2UR UR17, R2 ;  /* 0x00000000021172ca */ /* 0x000fe200000e0000 */
[----:B------:R-:W-:-:S04]  /*01a0*/  UISETP.NE.AND UP0, UPT, UR6, 0x3, UPT ;  /* 0x000000030600788c */ /* 0x000fc8000bf05270 */
[----:B------:R-:W-:-:S08]  /*01b0*/  UISETP.EQ.OR UP0, UPT, UR6, URZ, !UP0 ;  /* 0x0000003f0600728c */ /* 0x000fd0000c702670 */
[----:B------:R-:W-:Y:S02]  /*01c0*/  UIADD3 UR18, UR17, -0x1, URZ ;  /* 0xffffffff11127890 */ /* 0x000fe4000fffe03f */
[----:B------:R-:W-:Y:S02]  /*01d0*/  UISETP.EQ.AND UP0, UPT, UR17, URZ, UP0 ;  /* 0x0000003f1100728c */ /* 0x000fe40008702270 */
[----:B------:R-:W-:Y:S02]  /*01e0*/  UISETP.GE.U32.AND UP1, UPT, UR18, 0x2, UPT ;  /* 0x000000021200788c */ /* 0x000fe4000bf26070 */
[----:B------:R-:W-:Y:S01]  /*01f0*/  USEL UR7, URZ, 0x1, !UP0 ;  /* 0x000000013f077887 */ /* 0x000fe2000c000000 */
[----:B0-----:R-:W-:-:S03]  /*0200*/  ISETP.NE.AND P0, PT, R4, RZ, PT ;  /* 0x000000ff0400720c */ /* 0x001fc60003f05270 */
[----:B------:R-:W-:-:S10]  /*0210*/  USEL UR7, UR7, 0x2, UP1 ;  /* 0x0000000207077887 */ /* 0x000fd40008800000 */
[----:B------:R-:W-:Y:S05]  /*0220*/  @P0 BRA `(.L_x_2) ;  /* 0x0000000800440947 */ /* 0x000fea0003800000 */
[----:B------:R-:W-:Y:S01]  /*0230*/  ELECT P0, URZ, PT ;  /* 0x00000000003f782f */ /* 0x000fe20003800000 */
[----:B------:R-:W-:-:S12]  /*0240*/  BSSY B0, `(.L_x_2) ;  /* 0x000008f000007945 */ /* 0x000fd80003800000 */
[----:B------:R-:W-:Y:S05]  /*0250*/  @!P0 BRA `(.L_x_3) ;  /* 0x0000000800348947 */ /* 0x000fea0003800000 */
[----:B------:R-:W0:Y:S01]  /*0260*/  S2UR UR10, SR_CgaCtaId ;  /* 0x00000000000a79c3 */ /* 0x000e220000008800 */
[----:B------:R-:W-:Y:S01]  /*0270*/  UMOV UR4, 0x400 ;  /* 0x0000040000047882 */ /* 0x000fe20000000000 */
[----:B------:R-:W-:Y:S01]  /*0280*/  UMOV UR5, 0x1 ;  /* 0x0000000100057882 */ /* 0x000fe20000000000 */
[----:B------:R-:W-:Y:S02]  /*0290*/  UMOV UR8, 0x2 ;  /* 0x0000000200087882 */ /* 0x000fe40000000000 */
[----:B------:R-:W-:-:S04]  /*02a0*/  UIADD3 UR8, -UR8, 0x100000, URZ ;  /* 0x0010000008087890 */ /* 0x000fc8000fffe13f */
[----:B------:R-:W-:Y:S02]  /*02b0*/  USHF.L.U32 UR9, UR8, 0xb, URZ ;  /* 0x0000000b08097899 */ /* 0x000fe4000800063f */
[----:B------:R-:W-:Y:S02]  /*02c0*/  USHF.L.U32 UR8, UR8, 0x1, URZ ;  /* 0x0000000108087899 */ /* 0x000fe4000800063f */
[----:B0-----:R-:W-:Y:S02]  /*02d0*/  ULEA UR10, UR10, UR4, 0x18 ;  /* 0x000000040a0a7291 */ /* 0x001fe4000f8ec03f */
[----:B------:R-:W-:-:S04]  /*02e0*/  UIADD3 UR4, -UR5, 0x100000, URZ ;  /* 0x0010000005047890 */ /* 0x000fc8000fffe13f */
[----:B------:R-:W-:Y:S02]  /*02f0*/  USHF.L.U32 UR5, UR4, 0xb, URZ ;  /* 0x0000000b04057899 */ /* 0x000fe4000800063f */
[----:B------:R-:W-:Y:S01]  /*0300*/  USHF.L.U32 UR4, UR4, 0x1, URZ ;  /* 0x0000000104047899 */ /* 0x000fe2000800063f */
[----:B------:R-:W0:Y:S11]  /*0310*/  FENCE.VIEW.ASYNC.S ;  /* 0x00000000000073c6 */ /* 0x000e360000000000 */
[----:B0-----:R0:W1:Y:S01]  /*0320*/  SYNCS.EXCH.64 URZ, [UR10], UR4 ;  /* 0x000000040a3f75b2 */ /* 0x0010620008000100 */
[----:B------:R0:W2:Y:S01]  /*0330*/  SYNCS.EXCH.64 URZ, [UR10+0x200], UR8 ;  /* 0x000200080a3f75b2 */ /* 0x0000a20008000100 */
[----:B------:R0:W3:Y:S01]  /*0340*/  SYNCS.EXCH.64 URZ, [UR10+0x8], UR4 ;  /* 0x000008040a3f75b2 */ /* 0x0000e20008000100 */
[----:B------:R0:W4:Y:S01]  /*0350*/  SYNCS.EXCH.64 URZ, [UR10+0x208], UR8 ;  /* 0x000208080a3f75b2 */ /* 0x0001220008000100 */
[----:B------:R0:W0:Y:S01]  /*0360*/  SYNCS.EXCH.64 URZ, [UR10+0x10], UR4 ;  /* 0x000010040a3f75b2 */ /* 0x0000220008000100 */
        /* <DEDUP_REMOVED lines=123> */
[----:B-1234-:R-:W-:Y:S01]  /*0b20*/  NOP ;  /* 0x0000000000007918 */ /* 0x01efe20000000000 */
.L_x_3:
[----:B0-----:R-:W-:Y:S05]  /*0b30*/  BSYNC B0 ;  /* 0x0000000000007941 */ /* 0x001fea0003800000 */
.L_x_2:
[----:B------:R-:W0:Y:S01]  /*0b40*/  S2UR UR11, SR_CTAID.X ;  /* 0x00000000000b79c3 */ /* 0x000e220000002500 */
[----:B------:R-:W-:Y:S01]  /*0b50*/  SHF.R.S32.HI R2, RZ, 0x1f, R5 ;  /* 0x0000001fff027819 */ /* 0x000fe20000011405 */
[----:B------:R-:W1:Y:S01]  /*0b60*/  SHFL.IDX PT, R7, R0, RZ, 0x1f ;  /* 0x00001fff00077589 */ /* 0x000e6200000e0000 */
[----:B------:R-:W-:Y:S01]  /*0b70*/  ELECT P0, URZ, PT ;  /* 0x00000000003f782f */ /* 0x000fe20003800000 */
[----:B------:R-:W-:Y:S01]  /*0b80*/  NOP ;  /* 0x0000000000007918 */ /* 0x000fe20000000000 */
[----:B------:R-:W-:Y:S01]  /*0b90*/  LEA.HI R2, R2, R5, RZ, 0x7 ;  /* 0x0000000502027211 */ /* 0x000fe200078f38ff */
[----:B------:R-:W2:Y:S01]  /*0ba0*/  SHFL.IDX PT, R8, R0, RZ, 0x1f ;  /* 0x00001fff00087589 */ /* 0x000ea200000e0000 */
[----:B------:R-:W-:Y:S01]  /*0bb0*/  ULDC UR4, c[0x0][0x150] ;  /* 0x0000540000047ab9 */ /* 0x000fe20000000800 */
[----:B------:R-:W3:Y:S01]  /*0bc0*/  S2UR UR9, SR_CTAID.Y ;  /* 0x00000000000979c3 */ /* 0x000ee20000002600 */
[----:B------:R-:W-:Y:S02]  /*0bd0*/  LOP3.LUT R2, R2, 0xffffff80, RZ, 0xc0, !PT ;  /* 0xffffff8002027812 */ /* 0x000fe400078ec0ff */
[----:B------:R-:W-:Y:S01]  /*0be0*/  ELECT P1, URZ, PT ;  /* 0x00000000003f782f */ /* 0x000fe20003820000 */
[----:B------:R-:W-:Y:S01]  /*0bf0*/  NOP ;  /* 0x0000000000007918 */ /* 0x000fe20000000000 */
[----:B------:R-:W-:Y:S01]  /*0c00*/  ULDC UR8, c[0x0][0x144] ;  /* 0x0000510000087ab9 */ /* 0x000fe20000000800 */
[----:B------:R-:W-:Y:S01]  /*0c10*/  UMOV UR20, 0x80 ;  /* 0x0000008000147882 */ /* 0x000fe20000000000 */
[----:B------:R-:W-:Y:S01]  /*0c20*/  IMAD.IADD R6, R5, 0x1, -R2 ;  /* 0x0000000105067824 */ /* 0x000fe200078e0a02 */
[----:B------:R-:W-:Y:S01]  /*0c30*/  ULDC UR19, c[0x0][0x148] ;  /* 0x0000520000137ab9 */ /* 0x000fe20000000800 */
[----:B------:R4:W3:Y:S01]  /*0c40*/  SHFL.IDX PT, R18, R3, RZ, 0x1f ;  /* 0x00001fff03127589 */ /* 0x0008e200000e0000 */
[----:B------:R-:W-:-:S02]  /*0c50*/  ISETP.NE.AND P2, PT, RZ, UR17, PT ;  /* 0x00000011ff007c0c */ /* 0x000fc4000bf45270 */
[----:B------:R-:W-:-:S04]  /*0c60*/  SHF.R.S32.HI R11, RZ, 0x1f, R6 ;  /* 0x0000001fff0b7819 */ /* 0x000fc80000011406 */
[----:B------:R-:W-:Y:S02]  /*0c70*/  LEA.HI R2, R11, R6, RZ, 0x3 ;  /* 0x000000060b027211 */ /* 0x000fe400078f18ff */
[----:B0-----:R-:W-:Y:S02]  /*0c80*/  I2FP.F32.U32 R9, UR11 ;  /* 0x0000000b00097c45 */ /* 0x001fe40008201000 */
[----:B-1----:R-:W-:Y:S02]  /*0c90*/  ISETP.NE.OR P0, PT, R7, RZ, !P0 ;  /* 0x000000ff0700720c */ /* 0x002fe40004705670 */
[--C-:B------:R-:W-:Y:S01]  /*0ca0*/  SHF.R.S32.HI R7, RZ, 0x3, R2.reuse ;  /* 0x00000003ff077819 */ /* 0x100fe20000011402 */
[----:B------:R-:W-:Y:S01]  /*0cb0*/  FMUL R10, R9, UR4 ;  /* 0x00000004090a7c20 */ /* 0x000fe20008400000 */
[----:B------:R-:W-:Y:S01]  /*0cc0*/  SHF.R.S32.HI R2, RZ, 0x1f, R2 ;  /* 0x0000001fff027819 */ /* 0x000fe20000011402 */
[----:B------:R-:W-:Y:S01]  /*0cd0*/  ULDC UR4, c[0x0][0x154] ;  /* 0x0000550000047ab9 */ /* 0x000fe20000000800 */
[----:B------:R-:W-:-:S02]  /*0ce0*/  SHF.R.S32.HI R9, RZ, 0x1f, R4 ;  /* 0x0000001fff097819 */ /* 0x000fc40000011404 */
[----:B------:R-:W-:Y:S01]  /*0cf0*/  LEA.HI R2, R2, R7, RZ, 0x2 ;  /* 0x0000000702027211 */ /* 0x000fe200078f10ff */
[----:B------:R-:W0:Y:S01]  /*0d00*/  F2I.U32.TRUNC.NTZ R10, R10 ;  /* 0x0000000a000a7305 */ /* 0x000e22000020f000 */
[----:B------:R-:W-:Y:S02]  /*0d10*/  LEA.HI R9, R9, R4, RZ, 0x2 ;  /* 0x0000000409097211 */ /* 0x000fe400078f10ff */
[----:B--2---:R-:W-:Y:S01]  /*0d20*/  ISETP.NE.OR P1, PT, R8, RZ, !P1 ;  /* 0x000000ff0800720c */ /* 0x004fe20004f25670 */
[----:B------:R-:W-:Y:S01]  /*0d30*/  VOTEU.ALL UP0, P0 ;  /* 0x00000000003f7886 */ /* 0x000fe20000000000 */
[----:B------:R-:W-:Y:S01]  /*0d40*/  LOP3.LUT R2, R2, 0xfffffffc, RZ, 0xc0, !PT ;  /* 0xfffffffc02027812 */ /* 0x000fe200078ec0ff */
[----:B------:R-:W-:Y:S01]  /*0d50*/  IMAD.MOV.U32 R8, RZ, RZ, 0x1 ;  /* 0x00000001ff087424 */ /* 0x000fe200078e00ff */
[----:B------:R-:W-:Y:S02]  /*0d60*/  LOP3.LUT R9, R9, 0x3ffffffc, RZ, 0xc0, !PT ;  /* 0x3ffffffc09097812 */ /* 0x000fe400078ec0ff */
[----:B---3--:R-:W-:Y:S01]  /*0d70*/  I2FP.F32.U32 R0, UR9 ;  /* 0x0000000900007c45 */ /* 0x008fe20008201000 */
[----:B------:R-:W-:Y:S01]  /*0d80*/  IMAD.IADD R2, R7, 0x1, -R2 ;  /* 0x0000000107027824 */ /* 0x000fe200078e0a02 */
[----:B------:R-:W1:Y:S01]  /*0d90*/  @!UP0 S2UR UR13, SR_CgaCtaId ;  /* 0x00000000000d89c3 */ /* 0x000e620000008800 */
[----:B------:R-:W-:Y:S01]  /*0da0*/  IMAD.IADD R9, R4, 0x1, -R9 ;  /* 0x0000000104097824 */ /* 0x000fe200078e0a09 */
[----:B------:R-:W-:Y:S01]  /*0db0*/  @!UP0 UMOV UR12, 0x400 ;  /* 0x00000400000c8882 */ /* 0x000fe20000000000 */
[----:B------:R-:W-:Y:S01]  /*0dc0*/  FMUL R4, R0, UR4 ;  /* 0x0000000400047c20 */ /* 0x000fe20008400000 */
[----:B0-----:R-:W-:Y:S01]  /*0dd0*/  R2UR UR4, R10 ;  /* 0x000000000a0472ca */ /* 0x001fe200000e0000 */
[----:B------:R-:W-:Y:S01]  /*0de0*/  IMAD R2, R9, 0x4, R2 ;  /* 0x0000000409027824 */ /* 0x000fe200078e0202 */
[----:B------:R-:W-:Y:S01]  /*0df0*/  VOTEU.ALL UP1, P1 ;  /* 0x00000000003f7886 */ /* 0x000fe20000820000 */
[----:B------:R-:W-:Y:S01]  /*0e00*/  VOTEU.ALL UP2, P1 ;  /* 0x00000000003f7886 */ /* 0x000fe20000840000 */
[----:B------:R-:W-:Y:S01]  /*0e10*/  VOTEU.ALL UP3, P1 ;  /* 0x00000000003f7886 */ /* 0x000fe20000860000 */
[----:B------:R-:W0:Y:S01]  /*0e20*/  F2I.U32.TRUNC.NTZ R4, R4 ;  /* 0x0000000400047305 */ /* 0x000e22000020f000 */
[C---:B------:R-:W-:Y:S01]  /*0e30*/  LEA.HI R0, R2.reuse, R2, RZ, 0x1 ;  /* 0x0000000202007211 */ /* 0x040fe200078f08ff */
[----:B------:R-:W2:Y:S01]  /*0e40*/  @!UP1 S2UR UR16, SR_CgaCtaId ;  /* 0x00000000001099c3 */ /* 0x000ea20000008800 */
[----:B------:R-:W-:Y:S01]  /*0e50*/  IMAD.SHL.U32 R7, R2, 0x4, RZ ;  /* 0x0000000402077824 */ /* 0x000fe200078e00ff */
[----:B------:R-:W-:Y:S01]  /*0e60*/  @!UP1 UMOV UR15, 0x400 ;  /* 0x00000400000f9882 */ /* 0x000fe20000000000 */
[----:B------:R-:W-:Y:S01]  /*0e70*/  LOP3.LUT R9, R0, 0xfffffffe, RZ, 0xc0, !PT ;  /* 0xfffffffe00097812 */ /* 0x000fe200078ec0ff */
[----:B------:R-:W-:Y:S01]  /*0e80*/  VOTEU.ALL UP4, P1 ;  /* 0x00000000003f7886 */ /* 0x000fe20000880000 */
[----:B------:R-:W-:Y:S01]  /*0e90*/  VOTEU.ALL UP5, P1 ;  /* 0x00000000003f7886 */ /* 0x000fe200008a0000 */
[C---:B------:R-:W-:Y:S01]  /*0ea0*/  LOP3.LUT R7, R2.reuse, 0xc, R7, 0x78, !PT ;  /* 0x0000000c02077812 */ /* 0x040fe200078e7807 */
[----:B------:R-:W-:Y:S01]  /*0eb0*/  UIADD3 UR4, -UR4, URZ, URZ ;  /* 0x0000003f04047290 */ /* 0x000fe2000fffe13f */
[----:B------:R-:W-:-:S02]  /*0ec0*/  IMAD.IADD R9, R2, 0x1, -R9 ;  /* 0x0000000102097824 */ /* 0x000fc400078e0a09 */
[----:B------:R-:W3:Y:S01]  /*0ed0*/  LDC R2, c[0x0][0x140] ;  /* 0x00005000ff027b82 */ /* 0x000ee20000000800 */
[----:B------:R-:W-:Y:S01]  /*0ee0*/  UIMAD UR8, UR8, UR4, UR11 ;  /* 0x00000004080872a4 */ /* 0x000fe2000f8e020b */
[----:B0-----:R-:W-:Y:S02]  /*0ef0*/  R2UR UR10, R4 ;  /* 0x00000000040a72ca */ /* 0x001fe400000e0000 */
[----:B------:R-:W-:Y:S01]  /*0f00*/  UMOV UR4, 0x20 ;  /* 0x0000002000047882 */ /* 0x000fe20000000000 */
[----:B-1----:R-:W-:Y:S02]  /*0f10*/  @!UP0 ULEA UR14, UR13, UR12, 0x18 ;  /* 0x0000000c0d0e8291 */ /* 0x002fe4000f8ec03f */
[----:B------:R-:W-:Y:S01]  /*0f20*/  ISETP.NE.AND P3, PT, R9, UR8, PT ;  /* 0x0000000809007c0c */ /* 0x000fe2000bf65270 */
[----:B------:R-:W-:-:S04]  /*0f30*/  @!UP0 UIADD3 UR4, -UR4, 0x100000, URZ ;  /* 0x0010000004048890 */ /* 0x000fc8000fffe13f */
[----:B------:R-:W-:Y:S02]  /*0f40*/  @!UP0 USHF.L.U32 UR5, UR4, 0xb, URZ ;  /* 0x0000000b04058899 */ /* 0x000fe4000800063f */
[----:B------:R-:W-:Y:S02]  /*0f50*/  @!UP0 USHF.L.U32 UR4, UR4, 0x1, URZ ;  /* 0x0000000104048899 */ /* 0x000fe4000800063f */
[----:B------:R-:W-:-:S04]  /*0f60*/  @!UP1 UIADD3 UR12, -UR20, 0x100000, URZ ;  /* 0x00100000140c9890 */ /* 0x000fc8000fffe13f */
[----:B------:R-:W-:Y:S02]  /*0f70*/  @!UP1 USHF.L.U32 UR13, UR12, 0xb, URZ ;  /* 0x0000000b0c0d9899 */ /* 0x000fe4000800063f */
[----:B------:R-:W-:Y:S01]  /*0f80*/  @!UP1 USHF.L.U32 UR12, UR12, 0x1, URZ ;  /* 0x000000010c0c9899 */ /* 0x000fe2000800063f */
[----:B------:R-:W-:Y:S01]  /*0f90*/  VOTEU.ALL UP0, P0 ;  /* 0x00000000003f7886 */ /* 0x000fe20000000000 */
[----:B--2---:R-:W-:Y:S01]  /*0fa0*/  @!UP1 ULEA UR15, UR16, UR15, 0x18 ;  /* 0x0000000f100f9291 */ /* 0x004fe2000f8ec03f */
[----:B------:R-:W-:Y:S01]  /*0fb0*/  VOTEU.ALL UP1, P0 ;  /* 0x00000000003f7886 */ /* 0x000fe20000020000 */
[----:B------:R-:W-:Y:S01]  /*0fc0*/  UIADD3 UR10, -UR10, URZ, URZ ;  /* 0x0000003f0a0a7290 */ /* 0x000fe2000fffe13f */
[----:B------:R-:W-:Y:S01]  /*0fd0*/  LOP3.LUT P0, RZ, R6, 0x7, RZ, 0xc0, !PT ;  /* 0x0000000706ff7812 */ /* 0x000fe2000780c0ff */
[----:B------:R-:W0:Y:S02]  /*0fe0*/  FENCE.VIEW.ASYNC.S ;  /* 0x00000000000073c6 */ /* 0x000e240000000000 */
[----:B0-----:R-:W0:Y:S01]  /*0ff0*/  @!UP0 SYNCS.EXCH.64 URZ, [UR14+0x430], UR4 ;  /* 0x000430040e3f85b2 */ /* 0x001e220008000100 */
[----:B------:R-:W-:-:S02]  /*1000*/  @P3 LEA.HI R0, R7, R7, RZ, 0x1 ;  /* 0x0000000707003211 */ /* 0x000fc400078f08ff */
[----:B------:R-:W-:Y:S02]  /*1010*/  ISETP.LT.U32.AND P0, PT, R7, 0x2, !P0 ;  /* 0x000000020700780c */ /* 0x000fe40004701070 */
[----:B---3--:R-:W-:Y:S02]  /*1020*/  ISETP.EQ.U32.AND P1, PT, R2, 0x1, PT ;  /* 0x000000010200780c */ /* 0x008fe40003f22070 */
[----:B------:R-:W-:Y:S02]  /*1030*/  @P3 SHF.R.S32.HI R0, RZ, 0x1, R0 ;  /* 0x00000001ff003819 */ /* 0x000fe40000011400 */
[----:B----4-:R-:W-:Y:S01]  /*1040*/  SEL R3, RZ, 0x1, !P0 ;  /* 0x00000001ff037807 */ /* 0x010fe20004000000 */
[----:B------:R1:W2:Y:S01]  /*1050*/  @!UP1 SYNCS.EXCH.64 URZ, [UR14+0x438], UR4 ;  /* 0x000438040e3f95b2 */ /* 0x0002a20008000100 */
[----:B------:R-:W-:Y:S01]  /*1060*/  NOP ;  /* 0x0000000000007918 */ /* 0x000fe20000000000 */
[----:B-1----:R-:W-:Y:S01]  /*1070*/  UIMAD UR4, UR19, UR10, UR9 ;  /* 0x0000000a130472a4 */ /* 0x002fe2000f8e0209 */
[----:B------:R1:W3:Y:S05]  /*1080*/  @!UP2 SYNCS.EXCH.64 URZ, [UR15+0x410], UR12 ;  /* 0x0004100c0f3fa5b2 */ /* 0x0002ea0008000100 */
[----:B------:R-:W-:-:S04]  /*1090*/  @P3 ISETP.NE.AND P4, PT, R0, UR4, PT ;  /* 0x0000000400003c0c */ /* 0x000fc8000bf85270 */
[----:B------:R-:W-:-:S04]  /*10a0*/  @P3 SEL R8, RZ, 0x1, P4 ;  /* 0x00000001ff083807 */ /* 0x000fc80002000000 */
[----:B------:R-:W-:Y:S01]  /*10b0*/  LOP3.LUT R8, R8, R3, RZ, 0xc0, !PT ;  /* 0x0000000308087212 */ /* 0x000fe200078ec0ff */
[----:B------:R1:W4:Y:S01]  /*10c0*/  @!UP3 SYNCS.EXCH.64 URZ, [UR15+0x418], UR12 ;  /* 0x0004180c0f3fb5b2 */ /* 0x0003220008000100 */
[----:B------:R1:W0:Y:S01]  /*10d0*/  @!UP4 SYNCS.EXCH.64 URZ, [UR15+0x420], UR12 ;  /* 0x0004200c0f3fc5b2 */ /* 0x0002220008000100 */
[----:B------:R1:W0:Y:S01]  /*10e0*/  @!UP5 SYNCS.EXCH.64 URZ, [UR15+0x428], UR12 ;  /* 0x0004280c0f3fd5b2 */ /* 0x0002220008000100 */
[----:B------:R-:W-:Y:S01]  /*10f0*/  NOP ;  /* 0x0000000000007918 */ /* 0x000fe20000000000 */
[----:B-1----:R-:W-:Y:S05]  /*1100*/  @!P1 BRA `(.L_x_4) ;  /* 0x0000000000089947 */ /* 0x002fea0003800000 */
[----:B0-234-:R-:W-:Y:S01]  /*1110*/  UCGABAR_ARV ;  /* 0x00000000000079c7 */ /* 0x01dfe20008000000 */
[----:B------:R-:W-:Y:S05]  /*1120*/  BRA `(.L_x_5) ;  /* 0x0000000000047947 */ /* 0x000fea0003800000 */
.L_x_4:
[----:B0-234-:R-:W-:Y:S01]  /*1130*/  NOP ;  /* 0x0000000000007918 */ /* 0x01dfe20000000000 */
.L_x_5:
[----:B------:R-:W-:Y:S01]  /*1140*/  ULDC.64 UR4, c[0x0][0x598] ;  /* 0x0001660000047ab9 */ /* 0x000fe20000000a00 */
[----:B------:R-:W-:Y:S01]  /*1150*/  ULDC.64 UR20, c[0x0][0x208] ;  /* 0x0000820000147ab9 */ /* 0x000fe20000000a00 */
[----:B------:R-:W-:-:S04]  /*1160*/  ISETP.NE.U32.AND P0, PT, RZ, UR4, PT ;  /* 0x00000004ff007c0c */ /* 0x000fc8000bf05070 */
[----:B------:R-:W-:-:S13]  /*1170*/  ISETP.NE.AND.EX P0, PT, RZ, UR5, PT, P0 ;  /* 0x00000005ff007c0c */ /* 0x000fda000bf05300 */
[----:B------:R-:W-:Y:S05]  /*1180*/  @!P0 BRA `(.L_x_6) ;  /* 0x00000000001c8947 */ /* 0x000fea0003800000 */
[----:B------:R-:W0:Y:S02]  /*1190*/  LDC.64 R2, c[0x0][0x598] ;  /* 0x00016600ff027b82 */ /* 0x000e240000000a00 */
[----:B0-----:R-:W2:Y:S02]  /*11a0*/  LDG.E.64 R2, desc[UR20][R2.64] ;  /* 0x0000001402027981 */ /* 0x001ea4000c1e1b00 */
[----:B--2---:R-:W-:-:S04]  /*11b0*/  ISETP.NE.U32.AND P0, PT, R2, RZ, PT ;  /* 0x000000ff0200720c */ /* 0x004fc80003f05070 */
[----:B------:R-:W-:-:S13]  /*11c0*/  ISETP.NE.AND.EX P0, PT, R3, RZ, PT, P0 ;  /* 0x000000ff0300720c */ /* 0x000fda0003f05300 */
[----:B------:R-:W-:Y:S05]  /*11d0*/  @!P0 BRA `(.L_x_6) ;  /* 0x0000000000088947 */ /* 0x000fea0003800000 */
[----:B------:R0:W5:Y:S01]  /*11e0*/  LD.E R12, desc[UR20][R2.64] ;  /* 0x00000014020c7980 */ /* 0x000162000c101900 */
[----:B------:R-:W-:Y:S05]  /*11f0*/  BRA `(.L_x_7) ;  /* 0x0000000000207947 */ /* 0x000fea0003800000 */
.L_x_6:
[----:B------:R-:W-:Y:S02]  /*1200*/  ULDC.64 UR4, c[0x0][0x588] ;  /* 0x0001620000047ab9 */ /* 0x000fe40000000a00 */
[----:B------:R-:W-:-:S04]  /*1210*/  ISETP.NE.U32.AND P0, PT, RZ, UR4, PT ;  /* 0x00000004ff007c0c */ /* 0x000fc8000bf05070 */
[----:B------:R-:W-:-:S13]  /*1220*/  ISETP.NE.AND.EX P0, PT, RZ, UR5, PT, P0 ;  /* 0x00000005ff007c0c */ /* 0x000fda000bf05300 */
[----:B------:R-:W-:Y:S05]  /*1230*/  @!P0 BRA `(.L_x_8) ;  /* 0x00000000000c8947 */ /* 0x000fea0003800000 */
[----:B------:R-:W0:Y:S02]  /*1240*/  LDC.64 R12, c[0x0][0x588] ;  /* 0x00016200ff0c7b82 */ /* 0x000e240000000a00 */
[----:B0-----:R1:W5:Y:S01]  /*1250*/  LDG.E R12, desc[UR20][R12.64] ;  /* 0x000000140c0c7981 */ /* 0x001362000c1e1900 */
[----:B------:R-:W-:Y:S05]  /*1260*/  BRA `(.L_x_7) ;  /* 0x0000000000047947 */ /* 0x000fea0003800000 */
.L_x_8:
[----:B------:R-:W2:Y:S02]  /*1270*/  LDC R12, c[0x0][0x580] ;  /* 0x00016000ff0c7b82 */ /* 0x000ea40000000800 */
.L_x_7:
[----:B------:R-:W-:Y:S02]  /*1280*/  ULDC.64 UR4, c[0x0][0x5a0] ;  /* 0x0001680000047ab9 */ /* 0x000fe40000000a00 */
[----:B------:R-:W-:-:S04]  /*1290*/  ISETP.NE.U32.AND P0, PT, RZ, UR4, PT ;  /* 0x00000004ff007c0c */ /* 0x000fc8000bf05070 */
[----:B------:R-:W-:-:S13]  /*12a0*/  ISETP.NE.AND.EX P0, PT, RZ, UR5, PT, P0 ;  /* 0x00000005ff007c0c */ /* 0x000fda000bf05300 */
[----:B------:R-:W-:Y:S05]  /*12b0*/  @!P0 BRA `(.L_x_9) ;  /* 0x00000000001c8947 */ /* 0x000fea0003800000 */
[----:B0-----:R-:W0:Y:S02]  /*12c0*/  LDC.64 R2, c[0x0][0x5a0] ;  /* 0x00016800ff027b82 */ /* 0x001e240000000a00 */
[----:B0-----:R-:W3:Y:S02]  /*12d0*/  LDG.E.64 R2, desc[UR20][R2.64] ;  /* 0x0000001402027981 */ /* 0x001ee4000c1e1b00 */
[----:B---3--:R-:W-:-:S04]  /*12e0*/  ISETP.NE.U32.AND P0, PT, R2, RZ, PT ;  /* 0x000000ff0200720c */ /* 0x008fc80003f05070 */
[----:B------:R-:W-:-:S13]  /*12f0*/  ISETP.NE.AND.EX P0, PT, R3, RZ, PT, P0 ;  /* 0x000000ff0300720c */ /* 0x000fda0003f05300 */
[----:B------:R-:W-:Y:S05]  /*1300*/  @!P0 BRA `(.L_x_9) ;  /* 0x0000000000088947 */ /* 0x000fea0003800000 */
[----:B-1----:R0:W5:Y:S01]  /*1310*/  LD.E R13, desc[UR20][R2.64] ;  /* 0x00000014020d7980 */ /* 0x002162000c101900 */
[----:B------:R-:W-:Y:S05]  /*1320*/  BRA `(.L_x_10) ;  /* 0x0000000000207947 */ /* 0x000fea0003800000 */
.L_x_9:
[----:B------:R-:W-:Y:S02]  /*1330*/  ULDC.64 UR4, c[0x0][0x590] ;  /* 0x0001640000047ab9 */ /* 0x000fe40000000a00 */
[----:B------:R-:W-:-:S04]  /*1340*/  ISETP.NE.U32.AND P0, PT, RZ, UR4, PT ;  /* 0x00000004ff007c0c */ /* 0x000fc8000bf05070 */
[----:B------:R-:W-:-:S13]  /*1350*/  ISETP.NE.AND.EX P0, PT, RZ, UR5, PT, P0 ;  /* 0x00000005ff007c0c */ /* 0x000fda000bf05300 */
[----:B------:R-:W-:Y:S05]  /*1360*/  @!P0 BRA `(.L_x_11) ;  /* 0x00000000000c8947 */ /* 0x000fea0003800000 */
[----:B0-----:R-:W1:Y:S02]  /*1370*/  LDC.64 R2, c[0x0][0x590] ;  /* 0x00016400ff027b82 */ /* 0x001e640000000a00 */
[----:B-1----:R1:W5:Y:S01]  /*1380*/  LDG.E R13, desc[UR20][R2.64] ;  /* 0x00000014020d7981 */ /* 0x002362000c1e1900 */
[----:B------:R-:W-:Y:S05]  /*1390*/  BRA `(.L_x_10) ;  /* 0x0000000000047947 */ /* 0x000fea0003800000 */
.L_x_11:
[----:B-1----:R-:W3:Y:S02]  /*13a0*/  LDC R13, c[0x0][0x584] ;  /* 0x00016100ff0d7b82 */ /* 0x002ee40000000800 */
.L_x_10:
[----:B------:R-:W-:Y:S01]  /*13b0*/  ULDC UR4, c[0x0][0x65c] ;  /* 0x0001970000047ab9 */ /* 0x000fe20000000800 */
[----:B01----:R-:W0:Y:S01]  /*13c0*/  LDC.64 R2, c[0x0][0x650] ;  /* 0x00019400ff027b82 */ /* 0x003e220000000a00 */
[----:B------:R-:W-:Y:S01]  /*13d0*/  UISETP.NE.AND UP2, UPT, UR4, 0x1, UPT ;  /* 0x000000010400788c */ /* 0x000fe2000bf45270 */
[----:B------:R-:W-:Y:S01]  /*13e0*/  PRMT R10, RZ, 0x7610, R10 ;  /* 0x00007610ff0a7816 */ /* 0x000fe2000000000a */
[----:B------:R-:W-:Y:S01]  /*13f0*/  UISETP.NE.AND UP0, UPT, UR17, 0x2, UPT ;  /* 0x000000021100788c */ /* 0x000fe2000bf05270 */
[----:B------:R-:W-:-:S08]  /*1400*/  IMAD.MOV.U32 R4, RZ, RZ, -0x1 ;  /* 0xffffffffff047424 */ /* 0x000fd000078e00ff */
[----:B------:R-:W-:Y:S01]  /*1410*/  @UP2 ULDC UR14, c[0x0][0x10] ;  /* 0x00000400000e2ab9 */ /* 0x000fe20000000800 */
[----:B------:R-:W-:Y:S01]  /*1420*/  @UP2 UMOV UR4, UR9 ;  /* 0x0000000900042c82 */ /* 0x000fe20008000000 */
[----:B------:R-:W-:Y:S01]  /*1430*/  @UP2 UMOV UR5, URZ ;  /* 0x0000003f00052c82 */ /* 0x000fe20008000000 */
[----:B------:R-:W-:Y:S01]  /*1440*/  @!UP2 ULDC UR16, c[0x0][0xc] ;  /* 0x000003000010aab9 */ /* 0x000fe20000000800 */
[----:B------:R-:W-:Y:S01]  /*1450*/  @UP2 UIMAD.WIDE.U32 UR14, UR11, UR14, UR4 ;  /* 0x0000000e0b0e22a5 */ /* 0x000fe2000f8e0004 */
[----:B------:R-:W-:Y:S02]  /*1460*/  ULDC UR12, c[0x0][0xc] ;  /* 0x00000300000c7ab9 */ /* 0x000fe40000000800 */
[----:B------:R-:W-:Y:S01]  /*1470*/  @UP2 UMOV UR4, URZ ;  /* 0x0000003f00042c82 */ /* 0x000fe20008000000 */
[----:B------:R-:W-:Y:S01]  /*1480*/  UMOV UR5, URZ ;  /* 0x0000003f00057c82 */ /* 0x000fe20008000000 */
[----:B------:R-:W-:Y:S01]  /*1490*/  @UP2 UIADD3 UR15, UR15, UR4, URZ ;  /* 0x000000040f0f2290 */ /* 0x000fe2000fffe03f */
[----:B------:R-:W-:-:S02]  /*14a0*/  ULDC UR13, c[0x0][0x10] ;  /* 0x00000400000d7ab9 */ /* 0x000fc40000000800 */
[----:B------:R-:W-:Y:S01]  /*14b0*/  UMOV UR4, UR11 ;  /* 0x0000000b00047c82 */ /* 0x000fe20008000000 */
[----:B------:R-:W-:Y:S02]  /*14c0*/  UIMAD.WIDE.U32 UR12, UR12, UR13, URZ ;  /* 0x0000000d0c0c72a5 */ /* 0x000fe4000f8e003f */
[----:B------:R-:W-:Y:S01]  /*14d0*/  @!UP2 UIMAD.WIDE.U32 UR4, UR9, UR16, UR4 ;  /* 0x000000100904a2a5 */ /* 0x000fe2000f8e0004 */
[----:B------:R-:W-:Y:S02]  /*14e0*/  ULDC UR11, c[0x0][0x14] ;  /* 0x00000500000b7ab9 */ /* 0x000fe40000000800 */
[----:B------:R-:W-:Y:S02]  /*14f0*/  UIMAD.WIDE.U32 UR22, UR12, UR11, URZ ;  /* 0x0000000b0c1672a5 */ /* 0x000fe4000f8e003f */
[----:B------:R-:W-:Y:S02]  /*1500*/  UIMAD UR13, UR13, UR11, URZ ;  /* 0x0000000b0d0d72a4 */ /* 0x000fe4000f8e023f */
[----:B------:R-:W-:Y:S01]  /*1510*/  @!UP2 UMOV UR14, UR4 ;  /* 0x00000004000eac82 */ /* 0x000fe20008000000 */
[----:B------:R-:W-:Y:S01]  /*1520*/  @!UP2 UMOV UR15, UR5 ;  /* 0x00000005000fac82 */ /* 0x000fe20008000000 */
[----:B------:R-:W-:-:S02]  /*1530*/  UIADD3 UR13, UR23, UR13, URZ ;  /* 0x0000000d170d7290 */ /* 0x000fc4000fffe03f */
[----:B------:R-:W-:-:S04]  /*1540*/  UIADD3 UR4, UP1, UR14, UR22, URZ ;  /* 0x000000160e047290 */ /* 0x000fc8000ff3e03f */
[----:B------:R-:W-:Y:S02]  /*1550*/  UIADD3.X UR5, UR15, UR13, URZ, UP1, !UPT ;  /* 0x0000000d0f057290 */ /* 0x000fe40008ffe43f */
[----:B------:R-:W-:Y:S02]  /*1560*/  USEL UR4, UR4, UR14, !UP0 ;  /* 0x0000000e04047287 */ /* 0x000fe4000c000000 */
[----:B------:R-:W-:-:S04]  /*1570*/  USEL UR5, UR5, UR15, !UP0 ;  /* 0x0000000f05057287 */ /* 0x000fc8000c000000 */
[----:B0-----:R-:W-:Y:S01]  /*1580*/  ISETP.LE.U32.AND P0, PT, R2, UR4, PT ;  /* 0x0000000402007c0c */ /* 0x001fe2000bf03070 */
[----:B------:R-:W-:Y:S02]  /*1590*/  IMAD.MOV.U32 R2, RZ, RZ, -0x1 ;  /* 0xffffffffff027424 */ /* 0x000fe400078e00ff */
[----:B------:R-:W-:Y:S02]  /*15a0*/  IMAD.U32 R0, RZ, RZ, UR5 ;  /* 0x00000005ff007e24 */ /* 0x000fe4000f8e00ff */
[----:B------:R-:W-:-:S03]  /*15b0*/  IMAD.U32 R9, RZ, RZ, UR5 ;  /* 0x00000005ff097e24 */ /* 0x000fc6000f8e00ff */
[----:B------:R-:W-:Y:S01]  /*15c0*/  ISETP.GE.U32.AND.EX P0, PT, R0, R3, PT, P0 ;  /* 0x000000030000720c */ /* 0x000fe20003f06100 */
[----:B------:R-:W-:Y:S02]  /*15d0*/  IMAD.U32 R0, RZ, RZ, UR4 ;  /* 0x00000004ff007e24 */ /* 0x000fe4000f8e00ff */
[----:B------:R-:W-:-:S10]  /*15e0*/  IMAD.MOV.U32 R3, RZ, RZ, -0x1 ;  /* 0xffffffffff037424 */ /* 0x000fd400078e00ff */
[----:B------:R-:W-:Y:S05]  /*15f0*/  @P0 BRA `(.L_x_12) ;  /* 0x0000000400480947 */ /* 0x000fea0003800000 */
[----:B------:R-:W-:Y:S01]  /*1600*/  ULDC.64 UR24, c[0x0][0x628] ;  /* 0x00018a0000187ab9 */ /* 0x000fe20000000a00 */
[C---:B------:R-:W-:Y:S01]  /*1610*/  R2UR UR27, R0.reuse ;  /* 0x00000000001b72ca */ /* 0x040fe200000e0000 */
[----:B------:R-:W-:Y:S01]  /*1620*/  ULDC UR26, c[0x0][0x630] ;  /* 0x00018c00001a7ab9 */ /* 0x000fe20000000800 */
[----:B------:R-:W-:Y:S02]  /*1630*/  ISETP.NE.U32.AND P0, PT, RZ, UR24, PT ;  /* 0x00000018ff007c0c */ /* 0x000fe4000bf05070 */
[----:B------:R-:W-:Y:S02]  /*1640*/  R2UR UR4, R0 ;  /* 0x00000000000472ca */ /* 0x000fe400000e0000 */
[----:B------:R-:W-:Y:S02]  /*1650*/  ISETP.NE.AND.EX P0, PT, RZ, UR25, PT, P0 ;  /* 0x00000019ff007c0c */ /* 0x000fe4000bf05300 */
[----:B------:R-:W-:-:S11]  /*1660*/  R2UR UR5, R9 ;  /* 0x00000000090572ca */ /* 0x000fd600000e0000 */
[----:B------:R-:W-:Y:S05]  /*1670*/  @!P0 BRA `(.L_x_13) ;  /* 0x0000000000308947 */ /* 0x000fea0003800000 */
[----:B------:R-:W-:Y:S01]  /*1680*/  R2UR UR4, R0 ;  /* 0x00000000000472ca */ /* 0x000fe200000e0000 */
[----:B------:R-:W-:Y:S01]  /*1690*/  ULDC UR11, c[0x0][0x634] ;  /* 0x00018d00000b7ab9 */ /* 0x000fe20000000800 */
[----:B------:R-:W-:-:S11]  /*16a0*/  R2UR UR12, R9 ;  /* 0x00000000090c72ca */ /* 0x000fd600000e0000 */
[----:B------:R-:W-:-:S04]  /*16b0*/  UIADD3 UR11, UP1, UR4, UR11, URZ ;  /* 0x0000000b040b7290 */ /* 0x000fc8000ff3e03f */
[----:B------:R-:W-:-:S04]  /*16c0*/  UIADD3.X UR12, URZ, UR12, URZ, UP1, !UPT ;  /* 0x0000000c3f0c7290 */ /* 0x000fc80008ffe43f */
[----:B------:R-:W-:-:S04]  /*16d0*/  UIMAD.WIDE.U32 UR4, UR12, UR24, URZ ;  /* 0x000000180c0472a5 */ /* 0x000fc8000f8e003f */
[----:B------:R-:W-:Y:S02]  /*16e0*/  UIMAD.WIDE.U32 UR14, UP1, UR11, UR25, UR4 ;  /* 0x000000190b0e72a5 */ /* 0x000fe4000f820004 */
[----:B------:R-:W-:Y:S02]  /*16f0*/  UIMAD.WIDE.U32 UR4, UR11, UR24, URZ ;  /* 0x000000180b0472a5 */ /* 0x000fe4000f8e003f */
[----:B------:R-:W-:Y:S02]  /*1700*/  UIADD3.X UR17, URZ, URZ, URZ, UP1, !UPT ;  /* 0x0000003f3f117290 */ /* 0x000fe40008ffe43f */
[----:B------:R-:W-:Y:S01]  /*1710*/  UIADD3 URZ, UP1, UR5, UR14, URZ ;  /* 0x0000000e053f7290 */ /* 0x000fe2000ff3e03f */
[----:B------:R-:W-:-:S03]  /*1720*/  UMOV UR16, UR15 ;  /* 0x0000000f00107c82 */ /* 0x000fc60008000000 */
[----:B------:R-:W-:-:S12]  /*1730*/  UIMAD.WIDE.U32.X UR4, UR12, UR25, UR16, UP1 ;  /* 0x000000190c0472a5 */ /* 0x000fd800088e0410 */
.L_x_13:
[----:B------:R-:W-:Y:S01]  /*1740*/  USHF.R.U64 UR4, UR4, UR26, UR5 ;  /* 0x0000001a04047299 */ /* 0x000fe20008001205 */
[----:B------:R-:W-:Y:S01]  /*1750*/  R2UR UR15, R9 ;  /* 0x00000000090f72ca */ /* 0x000fe200000e0000 */
[----:B------:R-:W-:Y:S02]  /*1760*/  USHF.R.U32.HI UR5, URZ, UR26, UR5 ;  /* 0x0000001a3f057299 */ /* 0x000fe40008011605 */
[----:B------:R-:W-:Y:S01]  /*1770*/  UIADD3 UR12, UP1, URZ, -UR4, URZ ;  /* 0x800000043f0c7290 */ /* 0x000fe2000ff3e03f */
[----:B------:R-:W-:Y:S01]  /*1780*/  ULDC.64 UR16, c[0x0][0x620] ;  /* 0x0001880000107ab9 */ /* 0x000fe20000000a00 */
[----:B------:R-:W-:Y:S02]  /*1790*/  UMOV UR14, UR27 ;  /* 0x0000001b000e7c82 */ /* 0x000fe40008000000 */
[----:B------:R-:W-:Y:S01]  /*17a0*/  UIADD3.X UR5, URZ, ~UR5, URZ, UP1, !UPT ;  /* 0x800000053f057290 */ /* 0x000fe20008ffe43f */
[----:B------:R-:W-:Y:S01]  /*17b0*/  ULDC UR11, c[0x0][0x618] ;  /* 0x00018600000b7ab9 */ /* 0x000fe20000000800 */
[----:B------:R-:W-:-:S02]  /*17c0*/  @UP2 UIMAD UR8, UR19, UR10, UR9 ;  /* 0x0000000a130822a4 */ /* 0x000fc4000f8e0209 */
[----:B------:R-:W-:Y:S02]  /*17d0*/  UIMAD UR5, UR5, UR16, URZ ;  /* 0x00000010050572a4 */ /* 0x000fe4000f8e023f */
[----:B------:R-:W-:Y:S02]  /*17e0*/  UIMAD.WIDE.U32 UR14, UR12, UR16, UR14 ;  /* 0x000000100c0e72a5 */ /* 0x000fe4000f8e000e */
[----:B------:R-:W-:Y:S01]  /*17f0*/  UIMAD UR12, UR12, UR17, UR5 ;  /* 0x000000110c0c72a4 */ /* 0x000fe2000f8e0205 */
[----:B------:R-:W-:Y:S01]  /*1800*/  ULDC UR16, c[0x0][0x608] ;  /* 0x0001820000107ab9 */ /* 0x000fe20000000800 */
[----:B------:R-:W-:Y:S02]  /*1810*/  ULDC UR28, c[0x0][0x658] ;  /* 0x00019600001c7ab9 */ /* 0x000fe40000000800 */
[----:B------:R-:W-:Y:S01]  /*1820*/  UIADD3 UR12, UR15, UR12, URZ ;  /* 0x0000000c0f0c7290 */ /* 0x000fe2000fffe03f */
[----:B------:R-:W-:Y:S01]  /*1830*/  UMOV UR9, 0xffffffff ;  /* 0xffffffff00097882 */ /* 0x000fe20000000000 */
[----:B------:R-:W-:-:S02]  /*1840*/  ULDC UR5, c[0x0][0x600] ;  /* 0x0001800000057ab9 */ /* 0x000fc40000000800 */
[----:B------:R-:W-:Y:S02]  /*1850*/  USHF.R.U64 UR27, UR14, UR11, UR12 ;  /* 0x0000000b0e1b7299 */ /* 0x000fe4000800120c */
[----:B------:R-:W-:Y:S02]  /*1860*/  USHF.R.U32.HI UR12, URZ, UR11, UR12 ;  /* 0x0000000b3f0c7299 */ /* 0x000fe4000801160c */
[----:B------:R-:W-:Y:S01]  /*1870*/  USHF.L.U32 UR9, UR9, UR28, URZ ;  /* 0x0000001c09097299 */ /* 0x000fe2000800063f */
[----:B------:R-:W-:Y:S01]  /*1880*/  ULDC.64 UR10, c[0x0][0x640] ;  /* 0x00019000000a7ab9 */ /* 0x000fe20000000a00 */
[----:B------:R-:W-:Y:S01]  /*1890*/  USHF.R.U64 UR32, UR27, UR16, UR12 ;  /* 0x000000101b207299 */ /* 0x000fe2000800120c */
[----:B------:R-:W-:Y:S01]  /*18a0*/  ISETP.NE.U32.AND P0, PT, RZ, UR10, PT ;  /* 0x0000000aff007c0c */ /* 0x000fe2000bf05070 */
[----:B------:R-:W-:Y:S02]  /*18b0*/  USHF.R.U32.HI UR12, URZ, UR16, UR12 ;  /* 0x000000103f0c7299 */ /* 0x000fe4000801160c */
[----:B------:R-:W-:Y:S01]  /*18c0*/  UIADD3 UR26, UR5, -0x1, URZ ;  /* 0xffffffff051a7890 */ /* 0x000fe2000fffe03f */
[----:B------:R-:W-:Y:S01]  /*18d0*/  ISETP.NE.AND.EX P0, PT, RZ, UR11, PT, P0 ;  /* 0x0000000bff007c0c */ /* 0x000fe2000bf05300 */
[----:B------:R-:W-:-:S02]  /*18e0*/  USHF.R.U64 UR33, UR32, UR28, UR12 ;  /* 0x0000001c20217299 */ /* 0x000fc4000800120c */
[----:B------:R-:W-:Y:S02]  /*18f0*/  USHF.R.U32.HI UR14, URZ, UR28, UR12 ;  /* 0x0000001c3f0e7299 */ /* 0x000fe4000801160c */
[----:B------:R-:W-:Y:S01]  /*1900*/  ULOP3.LUT UR12, URZ, UR9, URZ, 0x33, !UPT ;  /* 0x000000093f0c7292 */ /* 0x000fe2000f8e333f */
[----:B------:R-:W-:Y:S01]  /*1910*/  ULDC UR29, c[0x0][0x648] ;  /* 0x00019200001d7ab9 */ /* 0x000fe20000000800 */
[----:B------:R-:W-:Y:S01]  /*1920*/  ULDC UR30, c[0x0][0x638] ;  /* 0x00018e00001e7ab9 */ /* 0x000fe20000000800 */
[----:B------:R-:W-:Y:S01]  /*1930*/  UMOV UR31, 0x1 ;  /* 0x00000001001f7882 */ /* 0x000fe20000000000 */
[----:B------:R-:W-:-:S04]  /*1940*/  UMOV UR9, UR33 ;  /* 0x0000002100097c82 */ /* 0x000fc80008000000 */
[----:B------:R-:W-:Y:S05]  /*1950*/  @!P0 BRA `(.L_x_14) ;  /* 0x0000000000308947 */ /* 0x000fea0003800000 */
[----:B------:R-:W-:Y:S02]  /*1960*/  ULDC UR9, c[0x0][0x64c] ;  /* 0x0001930000097ab9 */ /* 0x000fe40000000800 */
        /* <DEDUP_REMOVED lines=8> */
[----:B------:R-:W-:-:S07]  /*19f0*/  UIMAD.WIDE.U32.X UR10, UR19, UR11, UR24, UP1 ;  /* 0x0000000b130a72a5 */ /* 0x000fce00088e0418 */
[----:B------:R-:W-:Y:S01]  /*1a00*/  UMOV UR9, UR10 ;  /* 0x0000000a00097c82 */ /* 0x000fe20008000000 */
[----:B------:R-:W-:-:S05]  /*1a10*/  UMOV UR14, UR11 ;  /* 0x0000000b000e7c82 */ /* 0x000fca0008000000 */
.L_x_14:
[----:B------:R-:W-:Y:S01]  /*1a20*/  USHF.R.U64 UR10, UR9, UR29, UR14 ;  /* 0x0000001d090a7299 */ /* 0x000fe2000800120e */
[----:B------:R-:W-:Y:S01]  /*1a30*/  IMAD.MOV.U32 R10, RZ, RZ, 0x1 ;  /* 0x00000001ff0a7424 */ /* 0x000fe200078e00ff */
[----:B------:R-:W-:Y:S01]  /*1a40*/  USHF.L.U32 UR9, UR31, UR28, URZ ;  /* 0x0000001c1f097299 */ /* 0x000fe2000800063f */
[----:B------:R-:W-:Y:S01]  /*1a50*/  IMAD.U32 R4, RZ, RZ, UR4 ;  /* 0x00000004ff047e24 */ /* 0x000fe2000f8e00ff */
[----:B------:R-:W-:Y:S02]  /*1a60*/  ULOP3.LUT UR12, UR32, UR12, URZ, 0xc0, !UPT ;  /* 0x0000000c200c7292 */ /* 0x000fe4000f8ec03f */
[----:B------:R-:W-:Y:S02]  /*1a70*/  UIADD3 UR11, -UR10, URZ, URZ ;  /* 0x0000003f0a0b7290 */ /* 0x000fe4000fffe13f */
[----:B------:R-:W-:Y:S02]  /*1a80*/  UIMAD UR12, UR9, UR10, UR12 ;  /* 0x0000000a090c72a4 */ /* 0x000fe4000f8e020c */
[----:B------:R-:W-:-:S02]  /*1a90*/  ULOP3.LUT UR26, UR27, UR26, URZ, 0xc0, !UPT ;  /* 0x0000001a1b1a7292 */ /* 0x000fc4000f8ec03f */
[----:B------:R-:W-:Y:S01]  /*1aa0*/  UIMAD UR9, UR11, UR30, UR33 ;  /* 0x0000001e0b0972a4 */ /* 0x000fe2000f8e0221 */
[----:B------:R-:W-:Y:S02]  /*1ab0*/  ULDC UR10, c[0x0][0x610] ;  /* 0x00018400000a7ab9 */ /* 0x000fe40000000800 */
[----:B------:R-:W-:Y:S02]  /*1ac0*/  UIMAD UR8, UR12, UR10, UR8 ;  /* 0x0000000a0c0872a4 */ /* 0x000fe4000f8e0208 */
[----:B------:R-:W-:-:S04]  /*1ad0*/  UIMAD UR9, UR9, UR5, UR26 ;  /* 0x00000005090972a4 */ /* 0x000fc8000f8e021a */
[----:B------:R-:W-:Y:S02]  /*1ae0*/  USEL UR5, UR9, UR8, !UP2 ;  /* 0x0000000809057287 */ /* 0x000fe4000d000000 */
[----:B------:R-:W-:-:S04]  /*1af0*/  USEL UR8, UR8, UR9, !UP2 ;  /* 0x0000000908087287 */ /* 0x000fc8000d000000 */
[----:B------:R-:W-:Y:S02]  /*1b00*/  IMAD.U32 R3, RZ, RZ, UR5 ;  /* 0x00000005ff037e24 */ /* 0x000fe4000f8e00ff */
[----:B------:R-:W-:-:S07]  /*1b10*/  IMAD.U32 R2, RZ, RZ, UR8 ;  /* 0x00000008ff027e24 */ /* 0x000fce000f8e00ff */
.L_x_12:
[----:B------:R-:W-:Y:S05]  /*1b20*/  @!P1 BRA `(.L_x_15) ;  /* 0x00000000000c9947 */ /* 0x000fea0003800000 */
[----:B------:R-:W-:Y:S01]  /*1b30*/  UCGABAR_WAIT ;  /* 0x0000000000007dc7 */ /* 0x000fe20008000000 */
[----:B------:R-:W-:Y:S01]  /*1b40*/  CCTL.IVALL ;  /* 0x00000000ff00798f */ /* 0x000fe20002000000 */
[----:B------:R-:W-:Y:S05]  /*1b50*/  BRA `(.L_x_16) ;  /* 0x0000000000047947 */ /* 0x000fea0003800000 */
.L_x_15:
[----:B------:R-:W-:Y:S06]  /*1b60*/  BAR.SYNC.DEFER_BLOCKING 0x0 ;  /* 0x0000000000007b1d */ /* 0x000fec0000010000 */
.L_x_16:
[----:B------:R-:W-:Y:S02]  /*1b70*/  ULDC UR4, c[0x0][0x28c] ;  /* 0x0000a30000047ab9 */ /* 0x000fe40000000800 */
[----:B------:R-:W-:-:S04]  /*1b80*/  UIADD3 UR4, UR4, 0x1f, URZ ;  /* 0x0000001f04047890 */ /* 0x000fc8000fffe03f */
[----:B------:R-:W-:-:S04]  /*1b90*/  USHF.R.S32.HI UR5, URZ, 0x1f, UR4 ;  /* 0x0000001f3f057899 */ /* 0x000fc80008011404 */
[----:B------:R-:W-:-:S04]  /*1ba0*/  ULEA.HI UR5, UR5, UR4, URZ, 0x5 ;  /* 0x0000000405057291 */ /* 0x000fc8000f8f283f */
[----:B------:R-:W-:Y:S01]  /*1bb0*/  USHF.R.S32.HI UR14, URZ, 0x5, UR5 ;  /* 0x000000053f0e7899 */ /* 0x000fe20008011405 */
[----:B------:R-:W-:Y:S11]  /*1bc0*/  @!P2 BRA `(.L_x_17) ;  /* 0x00000038008ca947 */ /* 0x000ff60003800000 */
[----:B------:R-:W-:-:S06]  /*1bd0*/  UISETP.GT.U32.AND UP1, UPT, UR18, 0x1, UPT ;  /* 0x000000011200788c */ /* 0x000fcc000bf24070 */
[----:B------:R-:W-:-:S13]  /*1be0*/  PLOP3.LUT P0, PT, PT, PT, UP1, 0x80, 0x0 ;  /* 0x000000000000781c */ /* 0x000fda0003f0f018 */
[----:B------:R-:W-:Y:S05]  /*1bf0*/  @P0 EXIT ;  /* 0x000000000000094d */ /* 0x000fea0003800000 */
.L_x_18:
[----:B------:R-:W-:-:S08]  /*1c00*/  NOP ;  /* 0x0000000000007918 */ /* 0x000fd00000000000 */
[----:B------:R-:W0:Y:S02]  /*1c10*/  USETMAXREG.TRY_ALLOC.CTAPOOL UP1, 0xe8 ;  /* 0x000000e8000079c8 */ /* 0x000e240008020600 */
[----:B0-----:R-:W-:-:S13]  /*1c20*/  PLOP3.LUT P0, PT, PT, PT, UP1, 0x80, 0x0 ;  /* 0x000000000000781c */ /* 0x001fda0003f0f018 */
[----:B------:R-:W-:Y:S05]  /*1c30*/  @!P0 BRA `(.L_x_18) ;  /* 0xfffffffc00f08947 */ /* 0x000fea000383ffff */
[----:B------:R-:W-:-:S13]  /*1c40*/  LOP3.LUT P0, RZ, R10, 0xff, RZ, 0xc0, !PT ;  /* 0x000000ff0aff7812 */ /* 0x000fda000780c0ff */
[----:B------:R-:W-:Y:S05]  /*1c50*/  @!P0 EXIT ;  /* 0x000000000000894d */ /* 0x000fea0003800000 */
[----:B------:R-:W0:Y:S01]  /*1c60*/  S2UR UR5, SR_CgaCtaId ;  /* 0x00000000000579c3 */ /* 0x000e220000008800 */
[CC--:B------:R-:W-:Y:S01]  /*1c70*/  LEA.HI R5, R11.reuse, R6.reuse, RZ, 0x2 ;  /* 0x000000060b057211 */ /* 0x0c0fe200078f10ff */
[----:B------:R-:W-:Y:S01]  /*1c80*/  USHF.R.U32.HI UR4, URZ, 0x6, UR14 ;  /* 0x000000063f047899 */ /* 0x000fe2000801160e */
[----:B------:R-:W-:Y:S01]  /*1c90*/  LEA.HI R14, R11, R6, RZ, 0x5 ;  /* 0x000000060b0e7211 */ /* 0x000fe200078f28ff */
[----:B------:R-:W-:Y:S01]  /*1ca0*/  UMOV UR19, 0x400 ;  /* 0x0000040000137882 */ /* 0x000fe20000000000 */
[--C-:B------:R-:W-:Y:S01]  /*1cb0*/  SHF.R.S32.HI R10, RZ, 0x2, R5.reuse ;  /* 0x00000002ff0a7819 */ /* 0x100fe20000011405 */
[----:B------:R-:W-:Y:S01]  /*1cc0*/  ULOP3.LUT UR18, UR14, 0x3f, URZ, 0xc0, !UPT ;  /* 0x0000003f0e127892 */ /* 0x000fe2000f8ec03f */
[----:B------:R-:W-:Y:S01]  /*1cd0*/  SHF.R.S32.HI R11, RZ, 0x1f, R5 ;  /* 0x0000001fff0b7819 */ /* 0x000fe20000011405 */
[----:B------:R-:W-:Y:S01]  /*1ce0*/  ULOP3.LUT UR4, UR4, 0x1, URZ, 0xc0, !UPT ;  /* 0x0000000104047892 */ /* 0x000fe2000f8ec03f */
[----:B------:R-:W-:Y:S01]  /*1cf0*/  LOP3.LUT R5, R5, 0xfffffffc, RZ, 0xc0, !PT ;  /* 0xfffffffc05057812 */ /* 0x000fe200078ec0ff */
[----:B------:R-:W-:Y:S01]  /*1d00*/  USEL UR18, UR18, URZ, !UP0 ;  /* 0x0000003f12127287 */ /* 0x000fe2000c000000 */
[----:B------:R-:W-:Y:S01]  /*1d10*/  LEA.HI R11, R11, R10, RZ, 0x3 ;  /* 0x0000000a0b0b7211 */ /* 0x000fe200078f18ff */
[----:B------:R-:W-:Y:S01]  /*1d20*/  UISETP.EQ.U32.AND UP0, UPT, UR4, 0x1, !UP0 ;  /* 0x000000010400788c */ /* 0x000fe2000c702070 */
[----:B------:R-:W-:Y:S01]  /*1d30*/  SHF.R.S32.HI R15, RZ, 0x5, R14 ;  /* 0x00000005ff0f7819 */ /* 0x000fe2000001140e */
[----:B------:R-:W-:Y:S01]  /*1d40*/  IMAD.IADD R6, R6, 0x1, -R5 ;  /* 0x0000000106067824 */ /* 0x000fe200078e0a05 */
[----:B------:R-:W-:Y:S01]  /*1d50*/  LOP3.LUT R11, R11, 0xfffffff8, RZ, 0xc0, !PT ;  /* 0xfffffff80b0b7812 */ /* 0x000fe200078ec0ff */
[----:B------:R-:W-:Y:S01]  /*1d60*/  VIADD R5, R18, 0xffffffff ;  /* 0xffffffff12057836 */ /* 0x000fe20000000000 */
[----:B------:R-:W-:Y:S01]  /*1d70*/  UISETP.LT.AND UP1, UPT, UR14, 0x1, UPT ;  /* 0x000000010e00788c */ /* 0x000fe2000bf21270 */
[----:B------:R-:W-:-:S02]  /*1d80*/  ULDC UR6, c[0x0][0x284] ;  /* 0x0000a10000067ab9 */ /* 0x000fc40000000800 */
[----:B------:R-:W-:Y:S01]  /*1d90*/  IMAD.IADD R10, R10, 0x1, -R11 ;  /* 0x000000010a0a7824 */ /* 0x000fe200078e0a0b */
[C---:B------:R-:W-:Y:S01]  /*1da0*/  ISETP.NE.AND P0, PT, R5.reuse, RZ, PT ;  /* 0x000000ff0500720c */ /* 0x040fe20003f05270 */
[----:B------:R-:W-:Y:S01]  /*1db0*/  IMAD.SHL.U32 R5, R5, 0x8, RZ ;  /* 0x0000000805057824 */ /* 0x000fe200078e00ff */
[----:B------:R-:W-:Y:S01]  /*1dc0*/  USEL UR17, UR14, 0x1, UP1 ;  /* 0x000000010e117887 */ /* 0x000fe20008800000 */
[--C-:B------:R-:W-:Y:S01]  /*1dd0*/  IMAD R20, R15, -0x10, -R10.reuse ;  /* 0xfffffff00f147824 */ /* 0x100fe200078e0a0a */
[----:B0-----:R-:W-:Y:S01]  /*1de0*/  ULEA UR19, UR5, UR19, 0x18 ;  /* 0x0000001305137291 */ /* 0x001fe2000f8ec03f */
[--C-:B------:R-:W-:Y:S01]  /*1df0*/  SHF.R.S32.HI R11, RZ, 0x1f, R10.reuse ;  /* 0x0000001fff0b7819 */ /* 0x100fe2000001140a */
[----:B------:R-:W-:Y:S01]  /*1e00*/  ULOP3.LUT UR32, UR7, 0x1, URZ, 0xfc, !UPT ;  /* 0x0000000107207892 */ /* 0x000fe2000f8efc3f */
[----:B------:R-:W-:Y:S01]  /*1e10*/  LOP3.LUT R5, R5, 0x8, RZ, 0xc0, !PT ;  /* 0x0000000805057812 */ /* 0x000fe200078ec0ff */
[----:B------:R-:W-:Y:S01]  /*1e20*/  UIADD3 UR4, UR19, 0x500, URZ ;  /* 0x0000050013047890 */ /* 0x000fe2000fffe03f */
[----:B------:R-:W-:Y:S01]  /*1e30*/  SEL R68, RZ, 0x1, P0 ;  /* 0x00000001ff447807 */ /* 0x000fe20000000000 */
[----:B------:R-:W-:Y:S01]  /*1e40*/  UIADD3 UR5, UR19, 0x20500, URZ ;  /* 0x0002050013057890 */ /* 0x000fe2000fffe03f */
[----:B------:R-:W-:Y:S01]  /*1e50*/  IMAD.WIDE R10, R15, 0x10, R10 ;  /* 0x000000100f0a7825 */ /* 0x000fe200078e020a */
[----:B------:R-:W-:Y:S01]  /*1e60*/  UIADD3 UR30, UR19, 0x410, URZ ;  /* 0x00000410131e7890 */ /* 0x000fe2000fffe03f */
[C---:B------:R-:W-:Y:S01]  /*1e70*/  LOP3.LUT R70, R5.reuse, 0x8, RZ, 0x3c, !PT ;  /* 0x0000000805467812 */ /* 0x040fe200078e3cff */
[----:B------:R-:W-:Y:S01]  /*1e80*/  USHF.R.U32.HI UR4, URZ, 0x4, UR4 ;  /* 0x000000043f047899 */ /* 0x000fe20008011604 */
[----:B------:R-:W-:Y:S01]  /*1e90*/  LOP3.LUT R19, R5, 0x18, RZ, 0x3c, !PT ;  /* 0x0000001805137812 */ /* 0x000fe200078e3cff */
[----:B------:R-:W-:Y:S01]  /*1ea0*/  USHF.R.U32.HI UR5, URZ, 0x4, UR5 ;  /* 0x000000043f057899 */ /* 0x000fe20008011605 */
[----:B------:R-:W-:Y:S01]  /*1eb0*/  VIADD R20, R20, UR6 ;  /* 0x0000000614147c36 */ /* 0x000fe20008000000 */
[----:B------:R-:W-:Y:S01]  /*1ec0*/  ULOP3.LUT UR4, UR4, 0x3fff, URZ, 0xc0, !UPT ;  /* 0x00003fff04047892 */ /* 0x000fe2000f8ec03f */
[----:B------:R-:W-:Y:S01]  /*1ed0*/  LEA R18, R18, UR30, 0x3 ;  /* 0x0000001e12127c11 */ /* 0x000fe2000f8e18ff */
[----:B------:R-:W-:-:S02]  /*1ee0*/  ULOP3.LUT UR5, UR5, 0x3fff, URZ, 0xc0, !UPT ;  /* 0x00003fff05057892 */ /* 0x000fc4000f8ec03f */
[----:B------:R-:W-:Y:S02]  /*1ef0*/  USHF.L.U32 UR31, UR14, 0x1, URZ ;  /* 0x000000010e1f7899 */ /* 0x000fe4000800063f */
[----:B------:R-:W-:Y:S02]  /*1f00*/  UIADD3 UR17, -UR17, UR14, URZ ;  /* 0x0000000e11117290 */ /* 0x000fe4000fffe13f */
[----:B------:R-:W-:Y:S02]  /*1f10*/  USEL UR16, URZ, 0x1, !UP0 ;  /* 0x000000013f107887 */ /* 0x000fe4000c000000 */
[----:B------:R-:W-:Y:S02]  /*1f20*/  ULOP3.LUT UR15, UR4, 0x10000, URZ, 0xfc, !UPT ;  /* 0x00010000040f7892 */ /* 0x000fe4000f8efc3f */
[----:B------:R-:W-:-:S12]  /*1f30*/  ULOP3.LUT UR12, UR5, 0x10000, URZ, 0xfc, !UPT ;  /* 0x00010000050c7892 */ /* 0x000fd8000f8efc3f */
.L_x_93:
[----:B------:R-:W-:Y:S01]  /*1f40*/  SHF.L.U32 R5, R68, 0x1f, RZ ;  /* 0x0000001f44057819 */ /* 0x000fe200000006ff */
[----:B------:R-:W0:Y:S01]  /*1f50*/  LDC R14, c[0x0][0x28c] ;  /* 0x0000a300ff0e7b82 */ /* 0x000e220000000800 */
[----:B------:R-:W-:Y:S01]  /*1f60*/  UMOV UR4, URZ ;  /* 0x0000003f00047c82 */ /* 0x000fe20008000000 */
[----:B------:R-:W-:Y:S01]  /*1f70*/  UMOV UR24, UR18 ;  /* 0x0000001200187c82 */ /* 0x000fe20008000000 */
[----:B-1----:R-:W1:Y:S01]  /*1f80*/  SYNCS.PHASECHK.TRANS64.TRYWAIT P1, [R18+URZ+-0x8], R5 ;  /* 0xfffff805120075a7 */ /* 0x002e62000802017f */
[----:B0-----:R-:W-:Y:S01]  /*1f90*/  ISETP.GE.AND P0, PT, R14, 0x1, PT ;  /* 0x000000010e00780c */ /* 0x001fe20003f06270 */
[----:B-1-34-:R-:W-:-:S12]  /*1fa0*/  @!P1 BRA `(.L_x_19) ;  /* 0x0000006800109947 */ /* 0x01afd80003800000 */
.L_x_175:
[----:B------:R-:W-:Y:S01]  /*1fb0*/  UMOV UR5, URZ ;  /* 0x0000003f00057c82 */ /* 0x000fe20008000000 */
[----:B------:R-:W-:Y:S01]  /*1fc0*/  UMOV UR6, URZ ;  /* 0x0000003f00067c82 */ /* 0x000fe20008000000 */
[----:B------:R-:W-:Y:S01]  /*1fd0*/  IMAD.MOV.U32 R21, RZ, RZ, RZ ;  /* 0x000000ffff157224 */ /* 0x000fe200078e00ff */
[----:B------:R-:W-:Y:S02]  /*1fe0*/  CS2R R22, SRZ ;  /* 0x0000000000167805 */ /* 0x000fe4000001ff00 */
[----:B------:R-:W-:Y:S02]  /*1ff0*/  CS2R R48, SRZ ;  /* 0x0000000000307805 */ /* 0x000fe4000001ff00 */
[----:B------:R-:W-:Y:S02]  /*2000*/  CS2R R50, SRZ ;  /* 0x0000000000327805 */ /* 0x000fe4000001ff00 */
[----:B------:R-:W-:Y:S02]  /*2010*/  CS2R R52, SRZ ;  /* 0x0000000000347805 */ /* 0x000fe4000001ff00 */
[----:B------:R-:W-:-:S02]  /*2020*/  CS2R R54, SRZ ;  /* 0x0000000000367805 */ /* 0x000fc4000001ff00 */
[----:B------:R-:W-:Y:S02]  /*2030*/  CS2R R56, SRZ ;  /* 0x0000000000387805 */ /* 0x000fe4000001ff00 */
[----:B------:R-:W-:Y:S02]  /*2040*/  CS2R R58, SRZ ;  /* 0x00000000003a7805 */ /* 0x000fe4000001ff00 */
[----:B------:R-:W-:Y:S02]  /*2050*/  CS2R R60, SRZ ;  /* 0x00000000003c7805 */ /* 0x000fe4000001ff00 */
[----:B------:R-:W-:Y:S02]  /*2060*/  CS2R R62, SRZ ;  /* 0x00000000003e7805 */ /* 0x000fe4000001ff00 */
[----:B------:R-:W-:Y:S02]  /*2070*/  CS2R R64, SRZ ;  /* 0x0000000000407805 */ /* 0x000fe4000001ff00 */
[----:B------:R-:W-:Y:S01]  /*2080*/  CS2R R66, SRZ ;  /* 0x0000000000427805 */ /* 0x000fe2000001ff00 */
[----:B------:R-:W-:Y:S01]  /*2090*/  IMAD.MOV.U32 R69, RZ, RZ, RZ ;  /* 0x000000ffff457224 */ /* 0x000fe200078e00ff */
[----:B------:R-:W-:Y:S01]  /*20a0*/  CS2R R40, SRZ ;  /* 0x0000000000287805 */ /* 0x000fe2000001ff00 */
[----:B------:R-:W-:Y:S01]  /*20b0*/  IMAD.U32 R17, RZ, RZ, UR16 ;  /* 0x00000010ff117e24 */ /* 0x000fe2000f8e00ff */
[----:B------:R-:W-:-:S02]  /*20c0*/  CS2R R42, SRZ ;  /* 0x00000000002a7805 */ /* 0x000fc4000001ff00 */
[----:B------:R-:W-:Y:S02]  /*20d0*/  CS2R R44, SRZ ;  /* 0x00000000002c7805 */ /* 0x000fe4000001ff00 */
        /* <DEDUP_REMOVED lines=8> */
[----:B------:R-:W-:Y:S01]  /*2160*/  CS2R R30, SRZ ;  /* 0x00000000001e7805 */ /* 0x000fe2000001ff00 */
[----:B------:R-:W-:Y:S06]  /*2170*/  @!P0 BRA `(.L_x_20) ;  /* 0x00000004003c8947 */ /* 0x000fec0003800000 */
[----:B------:R-:W-:-:S06]  /*2180*/  UISETP.NE.AND UP0, UPT, UR32, 0x3, UPT ;  /* 0x000000032000788c */ /* 0x000fcc000bf05270 */
[----:B------:R-:W-:-:S13]  /*2190*/  PLOP3.LUT P2, PT, PT, PT, UP0, 0x80, 0x0 ;  /* 0x000000000000781c */ /* 0x000fda0003f4f008 */
[----:B------:R-:W-:Y:S05]  /*21a0*/  @!P2 BRA `(.L_x_21) ;  /* 0x000000000004a947 */ /* 0x000fea0003800000 */
[----:B------:R-:W-:Y:S01]  /*21b0*/  BPT.TRAP 0x1 ;  /* 0x000000040000795c */ /* 0x000fe20000300000 */
.L_x_21:
[----:B------:R-:W-:Y:S01]  /*21c0*/  ULEA UR5, UR18, UR19, 0x3 ;  /* 0x0000001312057291 */ /* 0x000fe2000f8e183f */
[----:B0-----:R-:W-:-:S05]  /*21d0*/  IMAD.U32 R5, RZ, RZ, UR16 ;  /* 0x00000010ff057e24 */ /* 0x001fca000f8e00ff */
[----:B------:R-:W-:-:S04]  /*21e0*/  SHF.L.U32 R5, R5, 0x1f, RZ ;  /* 0x0000001f05057819 */ /* 0x000fc800000006ff */
[----:B------:R0:W1:Y:S01]  /*21f0*/  SYNCS.PHASECHK.TRANS64.TRYWAIT P1, [UR5], R5 ;  /* 0x00000005ff0075a7 */ /* 0x0000620008020145 */
[----:B------:R-:W-:Y:S05]  /*2200*/  @!P2 BRA `(.L_x_22) ;  /* 0x000000000004a947 */ /* 0x000fea0003800000 */
[----:B------:R-:W-:Y:S01]  /*2210*/  BPT.TRAP 0x1 ;  /* 0x000000040000795c */ /* 0x000fe20000300000 */
.L_x_22:
[----:B------:R-:W-:Y:S01]  /*2220*/  UMOV UR4, 0x1 ;  /* 0x0000000100047882 */ /* 0x000fe20000000000 */
[----:B------:R-:W-:Y:S01]  /*2230*/  IMAD.MOV.U32 R21, RZ, RZ, RZ ;  /* 0x000000ffff157224 */ /* 0x000fe200078e00ff */
[----:B-1----:R-:W-:Y:S06]  /*2240*/  @P1 BRA `(.L_x_23) ;  /* 0x0000000000081947 */ /* 0x002fec0003800000 */
[----:B------:R-:W1:Y:S02]  /*2250*/  SYNCS.PHASECHK.TRANS64.TRYWAIT P1, [UR5], R5 ;  /* 0x00000005ff0075a7 */ /* 0x000e640008020145 */
[----:B-1----:R-:W-:Y:S05]  /*2260*/  @!P1 BRA `(.L_x_24) ;  /* 0x0000006400749947 */ /* 0x002fea0003800000 */
.L_x_23:
[----:B------:R-:W-:Y:S01]  /*2270*/  UIMAD UR10, UR18, 0x60, UR12 ;  /* 0x00000060120a78a4 */ /* 0x000fe2000f8e020c */
[----:B------:R-:W-:Y:S01]  /*2280*/  WARPGROUP.ARRIVE ;  /* 0x00000000000079c5 */ /* 0x000fe20000000000 */
[----:B------:R-:W-:Y:S01]  /*2290*/  ULEA UR8, UR18, UR15, 0x7 ;  /* 0x0000000f12087291 */ /* 0x000fe2000f8e383f */
[----:B------:R-:W-:Y:S01]  /*22a0*/  CS2R R22, SRZ ;  /* 0x0000000000167805 */ /* 0x000fe2000001ff00 */
[----:B------:R-:W-:Y:S01]  /*22b0*/  UIADD3 UR5, UR10, 0x20, URZ ;  /* 0x000000200a057890 */ /* 0x000fe2000fffe03f */
[----:B------:R-:W-:Y:S01]  /*22c0*/  CS2R R48, SRZ ;  /* 0x0000000000307805 */ /* 0x000fe2000001ff00 */
[----:B------:R-:W-:Y:S01]  /*22d0*/  UMOV UR9, 0xc0000010 ;  /* 0xc000001000097882 */ /* 0x000fe20000000000 */
[----:B------:R-:W-:Y:S01]  /*22e0*/  UMOV UR11, 0xc0000010 ;  /* 0xc0000010000b7882 */ /* 0x000fe20000000000 */
[----:B------:R-:W-:Y:S01]  /*22f0*/  UIADD3 UR6, UR10, 0x40, URZ ;  /* 0x000000400a067890 */ /* 0x000fe2000fffe03f */
[----:B------:R-:W-:Y:S02]  /*2300*/  CS2R R50, SRZ ;  /* 0x0000000000327805 */ /* 0x000fe4000001ff00 */
[----:B------:R-:W-:Y:S01]  /*2310*/  CS2R R52, SRZ ;  /* 0x0000000000347805 */ /* 0x000fe2000001ff00 */
[----:B------:R-:W-:Y:S01]  /*2320*/  QGMMA.64x16x32.F32.E4M3.E4M3 R40, gdesc[UR8], RZ, !UPT ;  /* 0x00200000082879f3 */ /* 0x000fe2000c7008ff */
[----:B------:R-:W-:Y:S01]  /*2330*/  UMOV UR10, UR5 ;  /* 0x00000005000a7c82 */ /* 0x000fe20008000000 */
[----:B------:R-:W-:Y:S01]  /*2340*/  ULDC UR5, c[0x0][0x50c] ;  /* 0x0001430000057ab9 */ /* 0x000fe20000000800 */
[----:B------:R-:W-:Y:S01]  /*2350*/  UMOV UR11, 0xc0000010 ;  /* 0xc0000010000b7882 */ /* 0x000fe20000000000 */
[----:B------:R-:W-:Y:S01]  /*2360*/  UISETP.NE.AND UP0, UPT, UR5, 0x1, UPT ;  /* 0x000000010500788c */ /* 0x000fe2000bf05270 */
[----:B------:R-:W-:Y:S01]  /*2370*/  QGMMA.64x16x32.F32.E4M3.E4M3 R32, gdesc[UR8], RZ, !UPT ;  /* 0x00200000082079f3 */ /* 0x000fe2000c7008ff */
[----:B------:R-:W-:Y:S01]  /*2380*/  UMOV UR10, UR6 ;  /* 0x00000006000a7c82 */ /* 0x000fe20008000000 */
[----:B------:R-:W-:Y:S01]  /*2390*/  UMOV UR11, 0xc0000010 ;  /* 0xc0000010000b7882 */ /* 0x000fe20000000000 */
[----:B------:R-:W-:Y:S01]  /*23a0*/  USEL UR5, URZ, 0x1, UP0 ;  /* 0x000000013f057887 */ /* 0x000fe20008000000 */
[----:B------:R-:W-:Y:S01]  /*23b0*/  QGMMA.64x16x32.F32.E4M3.E4M3 R24, gdesc[UR8], RZ, !UPT, gsb0 ;  /* 0x00200000081879f3 */ /* 0x000fe2000c0008ff */
[----:B------:R-:W-:-:S02]  /*23c0*/  CS2R R54, SRZ ;  /* 0x0000000000367805 */ /* 0x000fc4000001ff00 */
[----:B------:R-:W-:Y:S02]  /*23d0*/  CS2R R56, SRZ ;  /* 0x0000000000387805 */ /* 0x000fe4000001ff00 */
[----:B------:R-:W-:Y:S02]  /*23e0*/  CS2R R58, SRZ ;  /* 0x00000000003a7805 */ /* 0x000fe4000001ff00 */
[----:B------:R-:W-:Y:S02]  /*23f0*/  CS2R R60, SRZ ;  /* 0x00000000003c7805 */ /* 0x000fe4000001ff00 */
[----:B------:R-:W-:Y:S02]  /*2400*/  ISETP.NE.AND P1, PT, RZ, UR5, PT ;  /* 0x00000005ff007c0c */ /* 0x000fe4000bf25270 */
[----:B------:R-:W-:Y:S02]  /*2410*/  CS2R R62, SRZ ;  /* 0x00000000003e7805 */ /* 0x000fe4000001ff00 */
[----:B------:R-:W-:-:S02]  /*2420*/  CS2R R64, SRZ ;  /* 0x0000000000407805 */ /* 0x000fc4000001ff00 */
[----:B------:R-:W-:Y:S01]  /*2430*/  CS2R R66, SRZ ;  /* 0x0000000000427805 */ /* 0x000fe2000001ff00 */
[----:B------:R-:W-:-:S06]  /*2440*/  IMAD.MOV.U32 R69, RZ, RZ, RZ ;  /* 0x000000ffff457224 */ /* 0x000fcc00078e00ff */
[----:B------:R-:W-:Y:S05]  /*2450*/  @!P1 BRA `(.L_x_25) ;  /* 0x0000000000689947 */ /* 0x000fea0003800000 */
[----:B------:R-:W-:Y:S02]  /*2460*/  WARPGROUP.DEPBAR.LE gsb0, 0x0 ;  /* 0x00008000000079c5 */ /* 0x000fe40000010000 */
[----:B------:R-:W-:-:S01]  /*2470*/  FADD R69, RZ, R40 ;  /* 0x00000028ff457221 */ /* 0x000fc20000000000 */
[----:B------:R-:W-:Y:S01]  /*2480*/  FADD R66, RZ, R41 ;  /* 0x00000029ff427221 */ /* 0x000fe20000000000 */
        /* <DEDUP_REMOVED lines=22> */
[----:B------:R-:W-:-:S06]  /*25f0*/  UMOV UR4, URZ ;  /* 0x0000003f00047c82 */ /* 0x000fcc0008000000 */
.L_x_25:
[----:B------:R-:W-:-:S04]  /*2600*/  UIADD3 UR24, UR18, 0x1, URZ ;  /* 0x0000000112187890 */ /* 0x000fc8000fffe03f */
[----:B------:R-:W-:-:S04]  /*2610*/  UISETP.NE.AND UP0, UPT, UR24, 0x40, UPT ;  /* 0x000000401800788c */ /* 0x000fc8000bf05270 */
[----:B------:R-:W-:Y:S02]  /*2620*/  USEL UR6, URZ, 0x1, UP0 ;  /* 0x000000013f067887 */ /* 0x000fe40008000000 */
[----:B------:R-:W-:Y:S02]  /*2630*/  USEL UR24, UR24, URZ, UP0 ;  /* 0x0000003f18187287 */ /* 0x000fe40008000000 */
[----:B------:R-:W-:-:S06]  /*2640*/  ULOP3.LUT UR6, UR16, UR6, URZ, 0x3c, !UPT ;  /* 0x0000000610067292 */ /* 0x000fcc000f8e3c3f */
[----:B------:R-:W-:Y:S01]  /*2650*/  IMAD.U32 R17, RZ, RZ, UR6 ;  /* 0x00000006ff117e24 */ /* 0x000fe2000f8e00ff */
[----:B------:R-:W-:-:S06]  /*2660*/  UMOV UR6, 0x1 ;  /* 0x0000000100067882 */ /* 0x000fcc0000000000 */
.L_x_20:
[----:B------:R-:W-:-:S06]  /*2670*/  UISETP.GE.AND UP0, UPT, UR17, 0x1, UPT ;  /* 0x000000011100788c */ /* 0x000fcc000bf06270 */
[----:B------:R-:W-:-:S13]  /*2680*/  PLOP3.LUT P1, PT, PT, PT, UP0, 0x80, 0x0 ;  /* 0x000000000000781c */ /* 0x000fda0003f2f008 */
[----:B------:R-:W-:Y:S05]  /*2690*/  @!P1 BRA `(.L_x_26) ;  /* 0x00000004005c9947 */ /* 0x000fea0003800000 */
[----:B01----:R-:W-:Y:S01]  /*26a0*/  IMAD.U32 R5, RZ, RZ, UR17 ;  /* 0x00000011ff057e24 */ /* 0x003fe2000f8e00ff */
[----:B------:R-:W-:Y:S01]  /*26b0*/  ULDC UR25, c[0x0][0x50c] ;  /* 0x0001430000197ab9 */ /* 0x000fe20000000800 */
[----:B------:R-:W-:-:S07]  /*26c0*/  IMAD.U32 R14, RZ, RZ, UR18 ;  /* 0x00000012ff0e7e24 */ /* 0x000fce000f8e00ff */
.L_x_34:
[----:B------:R-:W-:-:S06]  /*26d0*/  UISETP.NE.AND UP0, UPT, UR32, 0x3, UPT ;  /* 0x000000032000788c */ /* 0x000fcc000bf05270 */
[----:B------:R-:W-:-:S13]  /*26e0*/  PLOP3.LUT P2, PT, PT, PT, UP0, 0x80, 0x0 ;  /* 0x000000000000781c */ /* 0x000fda0003f4f008 */
[----:B------:R-:W-:Y:S05]  /*26f0*/  @!P2 BRA `(.L_x_27) ;  /* 0x000000000004a947 */ /* 0x000fea0003800000 */
[----:B------:R-:W-:Y:S01]  /*2700*/  BPT.TRAP 0x1 ;  /* 0x000000040000795c */ /* 0x000fe20000300000 */
.L_x_27:
[----:B------:R-:W-:Y:S01]  /*2710*/  ULEA UR8, UR24, UR19, 0x3 ;  /* 0x0000001318087291 */ /* 0x000fe2000f8e183f */
[----:B------:R-:W-:-:S08]  /*2720*/  SHF.L.U32 R15, R17, 0x1f, RZ ;  /* 0x0000001f110f7819 */ /* 0x000fd000000006ff */
[----:B------:R0:W1:Y:S01]  /*2730*/  SYNCS.PHASECHK.TRANS64.TRYWAIT P1, [UR8], R15 ;  /* 0x0000000fff0075a7 */ /* 0x0000620008020148 */
[----:B------:R-:W-:Y:S05]  /*2740*/  @!P2 BRA `(.L_x_28) ;  /* 0x000000000004a947 */ /* 0x000fea0003800000 */
[----:B------:R-:W-:Y:S01]  /*2750*/  BPT.TRAP 0x1 ;  /* 0x000000040000795c */ /* 0x000fe20000300000 */
.L_x_28:
[----:B-1----:R-:W-:Y:S05]  /*2760*/  @P1 BRA `(.L_x_29) ;  /* 0x0000000000081947 */ /* 0x002fea0003800000 */
[----:B------:R-:W1:Y:S02]  /*2770*/  SYNCS.PHASECHK.TRANS64.TRYWAIT P1, [UR8], R15 ;  /* 0x0000000fff0075a7 */ /* 0x000e640008020148 */
[----:B-1----:R-:W-:Y:S05]  /*2780*/  @!P1 BRA `(.L_x_30) ;  /* 0x0000006000449947 */ /* 0x002fea0003800000 */
.L_x_29:
[----:B------:R-:W-:Y:S01]  /*2790*/  UISETP.NE.AND UP0, UPT, UR5, URZ, UPT ;  /* 0x0000003f0500728c */ /* 0x000fe2000bf05270 */
[----:B------:R-:W-:Y:S01]  /*27a0*/  WARPGROUP.ARRIVE ;  /* 0x00000000000079c5 */ /* 0x000fe20000000000 */
[----:B------:R-:W-:Y:S02]  /*27b0*/  UIMAD UR10, UR24, 0x60, UR12 ;  /* 0x00000060180a78a4 */ /* 0x000fe4000f8e020c */
[----:B------:R-:W-:Y:S02]  /*27c0*/  USEL UR6, UR6, URZ, !UP0 ;  /* 0x0000003f06067287 */ /* 0x000fe4000c000000 */
[----:B------:R-:W-:Y:S02]  /*27d0*/  ULEA UR8, UR24, UR15, 0x7 ;  /* 0x0000000f18087291 */ /* 0x000fe4000f8e383f */
[----:B------:R-:W-:Y:S02]  /*27e0*/  UISETP.NE.U32.AND UP0, UPT, UR6, URZ, UPT ;  /* 0x0000003f0600728c */ /* 0x000fe4000bf05070 */
[----:B------:R-:W-:-:S02]  /*27f0*/  UIADD3 UR5, UR10, 0x20, URZ ;  /* 0x000000200a057890 */ /* 0x000fc4000fffe03f */
[----:B------:R-:W-:Y:S01]  /*2800*/  UIADD3 UR6, UR10, 0x40, URZ ;  /* 0x000000400a067890 */ /* 0x000fe2000fffe03f */
[----:B------:R-:W-:Y:S01]  /*2810*/  UMOV UR9, 0xc0000010 ;  /* 0xc000001000097882 */ /* 0x000fe20000000000 */
[----:B------:R-:W-:Y:S01]  /*2820*/  UMOV UR11, 0xc0000010 ;  /* 0xc0000010000b7882 */ /* 0x000fe20000000000 */
[----:B------:R-:W-:-:S04]  /*2830*/  UIADD3 UR4, UR4, 0x1, URZ ;  /* 0x0000000104047890 */ /* 0x000fc8000fffe03f */
[----:B------:R-:W-:Y:S01]  /*2840*/  QGMMA.64x16x32.F32.E4M3.E4M3 R40, gdesc[UR8], R40, UP0 ;  /* 0x00200000082879f3 */ /* 0x000fe2000bf00828 */
[----:B------:R-:W-:Y:S01]  /*2850*/  UMOV UR10, UR5 ;  /* 0x00000005000a7c82 */ /* 0x000fe20008000000 */
[----:B------:R-:W-:Y:S02]  /*2860*/  UMOV UR11, 0xc0000010 ;  /* 0xc0000010000b7882 */ /* 0x000fe40000000000 */
[----:B------:R-:W-:Y:S01]  /*2870*/  QGMMA.64x16x32.F32.E4M3.E4M3 R32, gdesc[UR8], R32, UP0 ;  /* 0x00200000082079f3 */ /* 0x000fe2000bf00820 */
[----:B------:R-:W-:Y:S01]  /*2880*/  UMOV UR10, UR6 ;  /* 0x00000006000a7c82 */ /* 0x000fe20008000000 */
[----:B------:R-:W-:Y:S02]  /*2890*/  UMOV UR11, 0xc0000010 ;  /* 0xc0000010000b7882 */ /* 0x000fe40000000000 */
[----:B------:R-:W-:Y:S01]  /*28a0*/  QGMMA.64x16x32.F32.E4M3.E4M3 R24, gdesc[UR8], R24, UP0, gsb0 ;  /* 0x00200000081879f3 */ /* 0x000fe2000b800818 */
[----:B------:R-:W-:-:S04]  /*28b0*/  UISETP.NE.AND UP0, UPT, UR4, UR25, UPT ;  /* 0x000000190400728c */ /* 0x000fc8000bf05270 */
[----:B------:R-:W-:-:S06]  /*28c0*/  USEL UR5, URZ, 0x1, UP0 ;  /* 0x000000013f057887 */ /* 0x000fcc0008000000 */
[----:B------:R-:W-:Y:S01]  /*28d0*/  ISETP.NE.AND P1, PT, RZ, UR5, PT ;  /* 0x00000005ff007c0c */ /* 0x000fe2000bf25270 */
[----:B------:R-:W-:-:S12]  /*28e0*/  WARPGROUP.DEPBAR.LE gsb0, 0x1 ;  /* 0x00008000000079c5 */ /* 0x000fd80000010100 */
[----:B------:R-:W-:Y:S05]  /*28f0*/  @!P1 BRA `(.L_x_31) ;  /* 0x0000000000689947 */ /* 0x000fea0003800000 */
[----:B------:R-:W-:Y:S02]  /*2900*/  WARPGROUP.DEPBAR.LE gsb0, 0x0 ;  /* 0x00008000000079c5 */ /* 0x000fe40000010000 */
[----:B------:R-:W-:-:S01]  /*2910*/  FADD R69, R40, R69 ;  /* 0x0000004528457221 */ /* 0x000fc20000000000 */
[----:B------:R-:W-:Y:S01]  /*2920*/  FADD R66, R41, R66 ;  /* 0x0000004229427221 */ /* 0x000fe20000000000 */
        /* <DEDUP_REMOVED lines=22> */
[----:B------:R-:W-:-:S06]  /*2a90*/  UMOV UR4, URZ ;  /* 0x0000003f00047c82 */ /* 0x000fcc0008000000 */
.L_x_31:
[----:B------:R-:W-:Y:S05]  /*2aa0*/  @!P2 BRA `(.L_x_32) ;  /* 0x000000000004a947 */ /* 0x000fea0003800000 */
[----:B------:R-:W-:Y:S01]  /*2ab0*/  BPT.TRAP 0x1 ;  /* 0x000000040000795c */ /* 0x000fe20000300000 */
.L_x_32:
[----:B------:R-:W-:Y:S01]  /*2ac0*/  ISETP.NE.AND P1, PT, R8, RZ, PT ;  /* 0x000000ff0800720c */ /* 0x000fe20003f25270 */
[----:B------:R-:W-:-:S12]  /*2ad0*/  UISETP.GT.U32.AND UP0, UPT, UR7, 0x1, UPT ;  /* 0x000000010700788c */ /* 0x000fd8000bf04070 */
[----:B01----:R-:W-:-:S05]  /*2ae0*/  @P1 LEA R15, R14, UR19, 0x3 ;  /* 0x000000130e0f1c11 */ /* 0x003fca000f8e18ff */
[----:B------:R-:W-:-:S05]  /*2af0*/  @P1 VIADD R16, R15, 0x200 ;  /* 0x000002000f101836 */ /* 0x000fca0000000000 */
[----:B------:R-:W-:-:S04]  /*2b00*/  @P1 PRMT R16, R7, 0x654, R16 ;  /* 0x0000065407101816 */ /* 0x000fc80000000010 */
[----:B------:R0:W-:Y:S01]  /*2b10*/  @P1 SYNCS.ARRIVE.TRANS64.RED.A1T0 RZ, [R16+URZ], RZ ;  /* 0x000000ff10ff19a7 */ /* 0x0001e2000810043f */
[----:B------:R-:W-:-:S13]  /*2b20*/  PLOP3.LUT P1, PT, PT, PT, UP0, 0x80, 0x0 ;  /* 0x000000000000781c */ /* 0x000fda0003f2f008 */
[----:B0-----:R-:W-:Y:S05]  /*2b30*/  @P1 BRA `(.L_x_33) ;  /* 0x0000000000041947 */ /* 0x001fea0003800000 */
[----:B------:R-:W-:Y:S01]  /*2b40*/  BPT.TRAP 0x1 ;  /* 0x000000040000795c */ /* 0x000fe20000300000 */
.L_x_33:
[----:B------:R-:W-:Y:S01]  /*2b50*/  UIADD3 UR24, UR24, 0x1, URZ ;  /* 0x0000000118187890 */ /* 0x000fe2000fffe03f */
[C---:B------:R-:W-:Y:S01]  /*2b60*/  ISETP.GT.AND P2, PT, R5.reuse, 0x1, PT ;  /* 0x000000010500780c */ /* 0x040fe20003f44270 */
[----:B------:R-:W-:Y:S02]  /*2b70*/  VIADD R14, R14, 0x1 ;  /* 0x000000010e0e7836 */ /* 0x000fe40000000000 */
[----:B------:R-:W-:Y:S01]  /*2b80*/  UISETP.NE.AND UP0, UPT, UR24, 0x40, UPT ;  /* 0x000000401800788c */ /* 0x000fe2000bf05270 */
[----:B------:R-:W-:Y:S02]  /*2b90*/  VIADD R5, R5, 0xffffffff ;  /* 0xffffffff05057836 */ /* 0x000fe40000000000 */
[C---:B------:R-:W-:Y:S01]  /*2ba0*/  ISETP.NE.AND P1, PT, R14.reuse, 0x40, PT ;  /* 0x000000400e00780c */ /* 0x040fe20003f25270 */
[----:B------:R-:W-:Y:S02]  /*2bb0*/  USEL UR6, URZ, 0x1, UP0 ;  /* 0x000000013f067887 */ /* 0x000fe40008000000 */
[----:B------:R-:W-:Y:S01]  /*2bc0*/  USEL UR24, UR24, URZ, UP0 ;  /* 0x0000003f18187287 */ /* 0x000fe20008000000 */
[----:B------:R-:W-:-:S03]  /*2bd0*/  SEL R14, R14, RZ, P1 ;  /* 0x000000ff0e0e7207 */ /* 0x000fc60000800000 */
[----:B------:R-:W-:Y:S01]  /*2be0*/  LOP3.LUT R17, R17, UR6, RZ, 0x3c, !PT ;  /* 0x0000000611117c12 */ /* 0x000fe2000f8e3cff */
[----:B------:R-:W-:Y:S01]  /*2bf0*/  UMOV UR6, 0x1 ;  /* 0x0000000100067882 */ /* 0x000fe20000000000 */
[----:B------:R-:W-:Y:S06]  /*2c00*/  @P2 BRA `(.L_x_34) ;  /* 0xfffffff800b02947 */ /* 0x000fec000383ffff */
.L_x_26:
[----:B------:R-:W-:-:S04]  /*2c10*/  UISETP.NE.AND UP0, UPT, UR4, URZ, UPT ;  /* 0x0000003f0400728c */ /* 0x000fc8000bf05270 */
[----:B------:R-:W-:-:S06]  /*2c20*/  USEL UR4, URZ, 0x1, !UP0 ;  /* 0x000000013f047887 */ /* 0x000fcc000c000000 */
[----:B------:R-:W-:-:S13]  /*2c30*/  ISETP.NE.AND P1, PT, RZ, UR4, PT ;  /* 0x00000004ff007c0c */ /* 0x000fda000bf25270 */
[----:B------:R-:W-:Y:S05]  /*2c40*/  @!P1 BRA `(.L_x_35) ;  /* 0x0000000000649947 */ /* 0x000fea0003800000 */
[----:B------:R-:W-:Y:S02]  /*2c50*/  WARPGROUP.DEPBAR.LE gsb0, 0x0 ;  /* 0x00008000000079c5 */ /* 0x000fe40000010000 */
[----:B------:R-:W-:Y:S01]  /*2c60*/  FADD R69, R40, R69 ;  /* 0x0000004528457221 */ /* 0x000fe20000000000 */
        /* <DEDUP_REMOVED lines=22> */
[----:B------:R-:W-:-:S07]  /*2dd0*/  FADD R21, R21, R31 ;  /* 0x0000001f15157221 */ /* 0x000fce0000000000 */
.L_x_35:
[----:B------:R4:W-:Y:S01]  /*2de0*/  SYNCS.ARRIVE.TRANS64.A1T0 RZ, [R70+UR30], RZ ;  /* 0x000000ff46ff79a7 */ /* 0x0009e2000810001e */
[----:B------:R-:W-:Y:S02]  /*2df0*/  WARPGROUP.DEPBAR.LE gsb0, 0x0 ;  /* 0x00008000000079c5 */ /* 0x000fe40000010000 */
[----:B------:R-:W-:Y:S05]  /*2e00*/  @!P0 BRA `(.L_x_36) ;  /* 0x0000000000488947 */ /* 0x000fea0003800000 */
[----:B------:R-:W-:-:S06]  /*2e10*/  UISETP.NE.AND UP0, UPT, UR32, 0x3, UPT ;  /* 0x000000032000788c */ /* 0x000fcc000bf05270 */
[----:B------:R-:W-:-:S13]  /*2e20*/  PLOP3.LUT P0, PT, PT, PT, UP0, 0x80, 0x0 ;  /* 0x000000000000781c */ /* 0x000fda0003f0f008 */
[----:B------:R-:W-:Y:S05]  /*2e30*/  @!P0 BRA `(.L_x_37) ;  /* 0x0000000000048947 */ /* 0x000fea0003800000 */
[----:B------:R-:W-:Y:S01]  /*2e40*/  BPT.TRAP 0x1 ;  /* 0x000000040000795c */ /* 0x000fe20000300000 */
.L_x_37:
[----:B------:R-:W-:Y:S01]  /*2e50*/  ISETP.NE.AND P0, PT, R8, RZ, PT ;  /* 0x000000ff0800720c */ /* 0x000fe20003f05270 */
[----:B-1----:R-:W-:-:S12]  /*2e60*/  IMAD.U32 R14, RZ, RZ, UR19 ;  /* 0x00000013ff0e7e24 */ /* 0x002fd8000f8e00ff */
[----:B------:R-:W-:-:S05]  /*2e70*/  VOTEU.ANY UP0, P0 ;  /* 0x00000000003f7886 */ /* 0x000fca0000000100 */
[----:B------:R-:W-:Y:S02]  /*2e80*/  @UP0 UIADD3 UR4, UR17, UR18, URZ ;  /* 0x0000001211040290 */ /* 0x000fe4000fffe03f */
[----:B------:R-:W-:-:S04]  /*2e90*/  UISETP.GT.U32.AND UP0, UPT, UR7, 0x1, UPT ;  /* 0x000000010700788c */ /* 0x000fc8000bf04070 */
[----:B0-----:R-:W-:-:S04]  /*2ea0*/  IMAD.U32 R5, RZ, RZ, UR4 ;  /* 0x00000004ff057e24 */ /* 0x001fc8000f8e00ff */
[----:B------:R-:W-:-:S05]  /*2eb0*/  @P0 IMAD.SHL.U32 R5, R5, 0x8, RZ ;  /* 0x0000000805050824 */ /* 0x000fca00078e00ff */
[----:B------:R-:W-:-:S04]  /*2ec0*/  @P0 LOP3.LUT R5, R5, 0x1f8, RZ, 0xc0, !PT ;  /* 0x000001f805050812 */ /* 0x000fc800078ec0ff */
[----:B------:R-:W-:-:S04]  /*2ed0*/  @P0 IADD3 R14, R14, 0x200, R5 ;  /* 0x000002000e0e0810 */ /* 0x000fc80007ffe005 */
[----:B------:R-:W-:-:S04]  /*2ee0*/  @P0 PRMT R14, R7, 0x654, R14 ;  /* 0x00000654070e0816 */ /* 0x000fc8000000000e */
[----:B------:R0:W-:Y:S01]  /*2ef0*/  @P0 SYNCS.ARRIVE.TRANS64.RED.A1T0 RZ, [R14+URZ], RZ ;  /* 0x000000ff0eff09a7 */ /* 0x0001e2000810043f */
[----:B------:R-:W-:-:S13]  /*2f00*/  PLOP3.LUT P0, PT, PT, PT, UP0, 0x80, 0x0 ;  /* 0x000000000000781c */ /* 0x000fda0003f0f008 */
[----:B0-----:R-:W-:Y:S05]  /*2f10*/  @P0 BRA `(.L_x_36) ;  /* 0x0000000000040947 */ /* 0x001fea0003800000 */
[----:B------:R-:W-:Y:S01]  /*2f20*/  BPT.TRAP 0x1 ;  /* 0x000000040000795c */ /* 0x000fe20000300000 */
.L_x_36:
[----:B------:R-:W-:Y:S01]  /*2f30*/  SHF.L.U32 R15, R68, 0x1f, RZ ;  /* 0x0000001f440f7819 */ /* 0x000fe200000006ff */
[----:B------:R-:W2:Y:S01]  /*2f40*/  LDC R25, c[0x0][0x288] ;  /* 0x0000a200ff197b82 */ /* 0x000ea20000000800 */
[----:B01----:R-:W-:Y:S02]  /*2f50*/  IMAD.SHL.U32 R5, R2, 0x40, RZ ;  /* 0x0000004002057824 */ /* 0x003fe400078e00ff */
[----:B------:R-:W0:Y:S02]  /*2f60*/  SYNCS.PHASECHK.TRANS64.TRYWAIT P0, [R18+URZ+0x8], R15 ;  /* 0x0000080f120075a7 */ /* 0x000e24000800017f */
[----:B0-----:R-:W-:Y:S05]  /*2f70*/  @!P0 BRA `(.L_x_38) ;  /* 0x0000005800608947 */ /* 0x001fea0003800000 */
.L_x_176:
[----:B------:R-:W-:Y:S01]  /*2f80*/  ULDC UR4, c[0x0][0x284] ;  /* 0x0000a10000047ab9 */ /* 0x000fe20000000800 */
[----:B------:R-:W-:Y:S01]  /*2f90*/  IMAD R30, R3, 0x30, RZ ;  /* 0x00000030031e7824 */ /* 0x000fe200078e02ff */
[----:B------:R-:W-:-:S04]  /*2fa0*/  ISETP.GE.AND P0, PT, R5, UR4, PT ;  /* 0x0000000405007c0c */ /* 0x000fc8000bf06270 */
[----:B--2---:R-:W-:-:S13]  /*2fb0*/  ISETP.GE.OR P0, PT, R30, R25, P0 ;  /* 0x000000191e00720c */ /* 0x004fda0000706670 */
[----:B------:R-:W-:Y:S05]  /*2fc0*/  @P0 BRA `(.L_x_39) ;  /* 0x0000001c00900947 */ /* 0x000fea0003800000 */
[----:B------:R-:W1:Y:S01]  /*2fd0*/  LDC.64 R28, c[0x0][0x5c8] ;  /* 0x00017200ff1c7b82 */ /* 0x000e620000000a00 */
[----:B------:R-:W-:Y:S01]  /*2fe0*/  IMAD.SHL.U32 R16, R6, 0x2, RZ ;  /* 0x0000000206107824 */ /* 0x000fe200078e00ff */
[----:B------:R-:W-:Y:S01]  /*2ff0*/  SHF.R.S32.HI R32, RZ, 0x1f, R4 ;  /* 0x0000001fff207819 */ /* 0x000fe20000011404 */
[----:B------:R-:W-:Y:S01]  /*3000*/  ULDC.64 UR4, c[0x0][0x5d0] ;  /* 0x0001740000047ab9 */ /* 0x000fe20000000a00 */
[----:B------:R-:W-:Y:S01]  /*3010*/  IMAD.WIDE R26, R2, 0x40, R10 ;  /* 0x00000040021a7825 */ /* 0x000fe200078e020a */
[----:B------:R-:W-:Y:S01]  /*3020*/  SHF.R.S32.HI R31, RZ, 0x1f, R30 ;  /* 0x0000001fff1f7819 */ /* 0x000fe2000001141e */
[----:B------:R-:W-:Y:S01]  /*3030*/  BSSY B0, `(.L_x_39) ;  /* 0x00001dd000007945 */ /* 0x000fe20003800000 */
[----:B------:R-:W-:Y:S01]  /*3040*/  SHF.R.S32.HI R17, RZ, 0x1f, R16 ;  /* 0x0000001fff117819 */ /* 0x000fe20000011410 */
[----:B------:R-:W-:Y:S02]  /*3050*/  IMAD R3, R32, UR4, RZ ;  /* 0x0000000420037c24 */ /* 0x000fe4000f8e02ff */
[----:B------:R-:W-:-:S02]  /*3060*/  IMAD R25, R6, -0x2, R25 ;  /* 0xfffffffe06197824 */ /* 0x000fc400078e0219 */
[----:B0-----:R-:W-:-:S04]  /*3070*/  IMAD.WIDE.U32 R14, R4, UR4, R16 ;  /* 0x00000004040e7c25 */ /* 0x001fc8000f8e0010 */
[----:B------:R-:W-:Y:S01]  /*3080*/  IMAD R3, R4, UR5, R3 ;  /* 0x0000000504037c24 */ /* 0x000fe2000f8e0203 */
[----:B------:R-:W-:Y:S01]  /*3090*/  IADD3 R2, P0, R30, R14, RZ ;  /* 0x0000000e1e027210 */ /* 0x000fe20007f1e0ff */
[----:B------:R-:W-:Y:S01]  /*30a0*/  ULDC.64 UR4, c[0x0][0x5c0] ;  /* 0x0001700000047ab9 */ /* 0x000fe20000000a00 */
[----:B------:R-:W-:Y:S02]  /*30b0*/  IMAD.IADD R24, R20, 0x1, -R5 ;  /* 0x0000000114187824 */ /* 0x000fe400078e0a05 */
[----:B------:R-:W-:Y:S01]  /*30c0*/  IADD3.X R3, R31, R15, R3, P0, !PT ;  /* 0x0000000f1f037210 */ /* 0x000fe200007fe403 */
[----:B------:R-:W-:Y:S02]  /*30d0*/  IMAD.IADD R25, R25, 0x1, -R30 ;  /* 0x0000000119197824 */ /* 0x000fe400078e0a1e */
[-C--:B-1----:R-:W-:Y:S02]  /*30e0*/  IMAD R14, R27, R28.reuse, RZ ;  /* 0x0000001c1b0e7224 */ /* 0x082fe400078e02ff */
[----:B------:R-:W-:-:S04]  /*30f0*/  IMAD.WIDE.U32 R2, R26, R28, R2 ;  /* 0x0000001c1a027225 */ /* 0x000fc800078e0002 */
[----:B------:R-:W-:Y:S01]  /*3100*/  IMAD R15, R26, R29, R14 ;  /* 0x0000001d1a0f7224 */ /* 0x000fe200078e020e */
[----:B------:R-:W-:Y:S02]  /*3110*/  LEA R14, P0, R28, R2, 0x3 ;  /* 0x000000021c0e7211 */ /* 0x000fe400078018ff */
[----:B------:R-:W-:Y:S01]  /*3120*/  IADD3 R2, P1, R2, UR4, RZ ;  /* 0x0000000402027c10 */ /* 0x000fe2000ff3e0ff */
[----:B------:R-:W-:Y:S01]  /*3130*/  IMAD.IADD R3, R3, 0x1, R15 ;  /* 0x0000000103037824 */ /* 0x000fe200078e020f */
[----:B------:R-:W-:-:S04]  /*3140*/  IADD3 R14, P2, R14, UR4, RZ ;  /* 0x000000040e0e7c10 */ /* 0x000fc8000ff5e0ff */
[----:B------:R-:W-:Y:S02]  /*3150*/  LEA.HI.X R15, R28, R3, R29, 0x3, P0 ;  /* 0x000000031c0f7211 */ /* 0x000fe400000f1c1d */
[----:B---3-5:R-:W-:Y:S02]  /*3160*/  FSETP.NEU.AND P0, PT, R13, RZ, PT ;  /* 0x000000ff0d00720b */ /* 0x028fe40003f0d000 */
[----:B------:R-:W-:Y:S02]  /*3170*/  IADD3.X R3, R3, UR5, RZ, P1, !PT ;  /* 0x0000000503037c10 */ /* 0x000fe40008ffe4ff */
[----:B------:R-:W-:-:S09]  /*3180*/  IADD3.X R15, R15, UR5, RZ, P2, !PT ;  /* 0x000000050f0f7c10 */ /* 0x000fd200097fe4ff */
[----:B------:R-:W-:Y:S05]  /*3190*/  @!P0 BRA `(.L_x_40) ;  /* 0x0000001400688947 */ /* 0x000fea0003800000 */
[----:B------:R-:W-:Y:S01]  /*31a0*/  ULDC.64 UR4, c[0x0][0x5b8] ;  /* 0x00016e0000047ab9 */ /* 0x000fe20000000a00 */
[----:B------:R-:W-:Y:S01]  /*31b0*/  ULDC.64 UR8, c[0x0][0x5a8] ;  /* 0x00016a0000087ab9 */ /* 0x000fe20000000a00 */
[----:B------:R-:W-:Y:S01]  /*31c0*/  IMAD.WIDE.U32 R16, R4, UR4, R16 ;  /* 0x0000000404107c25 */ /* 0x000fe2000f8e0010 */
[----:B------:R-:W-:Y:S01]  /*31d0*/  BSSY B1, `(.L_x_41) ;  /* 0x0000010000017945 */ /* 0x000fe20003800000 */
[----:B------:R-:W-:Y:S02]  /*31e0*/  PRMT R28, RZ, 0x7610, R28 ;  /* 0x00007610ff1c7816 */ /* 0x000fe4000000001c */
[----:B------:R-:W-:Y:S01]  /*31f0*/  IMAD R5, R32, UR4, RZ ;  /* 0x0000000420057c24 */ /* 0x000fe2000f8e02ff */
[----:B------:R-:W-:-:S03]  /*3200*/  IADD3 R16, P0, R30, R16, RZ ;  /* 0x000000101e107210 */ /* 0x000fc60007f1e0ff */
[----:B------:R-:W-:Y:S01]  /*3210*/  IMAD R5, R4, UR5, R5 ;  /* 0x0000000504057c24 */ /* 0x000fe2000f8e0205 */
[----:B------:R-:W-:Y:S02]  /*3220*/  ULDC.64 UR4, c[0x0][0x5b0] ;  /* 0x00016c0000047ab9 */ /* 0x000fe40000000a00 */
[----:B------:R-:W-:Y:S02]  /*3230*/  IMAD R29, R27, UR4, RZ ;  /* 0x000000041b1d7c24 */ /* 0x000fe4000f8e02ff */
[----:B------:R-:W-:Y:S02]  /*3240*/  IADD3.X R17, R31, R17, R5, P0, !PT ;  /* 0x000000111f117210 */ /* 0x000fe400007fe405 */
[----:B------:R-:W-:Y:S01]  /*3250*/  ISETP.GE.AND P0, PT, R25, 0x1, PT ;  /* 0x000000011900780c */ /* 0x000fe20003f06270 */
[C---:B------:R-:W-:Y:S02]  /*3260*/  IMAD R29, R26.reuse, UR5, R29 ;  /* 0x000000051a1d7c24 */ /* 0x040fe4000f8e021d */
[----:B------:R-:W-:Y:S01]  /*3270*/  IMAD.WIDE.U32 R4, R26, UR4, R16 ;  /* 0x000000041a047c25 */ /* 0x000fe2000f8e0010 */
[----:B------:R-:W-:-:S02]  /*3280*/  ISETP.LT.OR P2, PT, R24, 0x1, !P0 ;  /* 0x000000011800780c */ /* 0x000fc40004741670 */
[----:B------:R-:W-:-:S04]  /*3290*/  IADD3 R4, P1, R4, UR8, RZ ;  /* 0x0000000804047c10 */ /* 0x000fc8000ff3e0ff */
[----:B------:R-:W-:-:S07]  /*32a0*/  IADD3.X R5, R5, UR9, R29, P1, !PT ;  /* 0x0000000905057c10 */ /* 0x000fce0008ffe41d */
[----:B------:R-:W-:Y:S05]  /*32b0*/  @P2 BRA `(.L_x_42) ;  /* 0x0000000000042947 */ /* 0x000fea0003800000 */
[----:B------:R0:W5:Y:S02]  /*32c0*/  LDG.E.U8 R28, desc[UR20][R4.64] ;  /* 0x00000014041c7981 */ /* 0x000164000c1e1100 */
.L_x_42:
[----:B------:R-:W-:Y:S05]  /*32d0*/  BSYNC B1 ;  /* 0x0000000000017941 */ /* 0x000fea0003800000 */
.L_x_41:
[----:B-----5:R-:W-:Y:S01]  /*32e0*/  LOP3.LUT R28, R28, 0xff, RZ, 0xc0, !PT ;  /* 0x000000ff1c1c7812 */ /* 0x020fe200078ec0ff */
[----:B------:R-:W-:Y:S01]  /*32f0*/  BSSY B1, `(.L_x_43) ;  /* 0x000000c000017945 */ /* 0x000fe20003800000 */
[----:B------:R-:W-:Y:S02]  /*3300*/  ISETP.GE.AND P1, PT, R25, 0x2, PT ;  /* 0x000000021900780c */ /* 0x000fe40003f26270 */
[----:B------:R-:W-:Y:S02]  /*3310*/  F2FP.F16.E4M3.UNPACK_B R28, R28 ;  /* 0x0000001cff1c723e */ /* 0x000fe400020006ff */
[----:B------:R-:W-:-:S03]  /*3320*/  ISETP.LT.OR P3, PT, R24, 0x1, !P1 ;  /* 0x000000011800780c */ /* 0x000fc60004f61670 */
[----:B------:R-:W-:-:S05]  /*3330*/  HADD2.F32 R28, -RZ, R28.H0_H0 ;  /* 0x2000001cff1c7230 */ /* 0x000fca0000004100 */
[----:B------:R-:W-:-:S04]  /*3340*/  FMUL R28, R28, R13 ;  /* 0x0000000d1c1c7220 */ /* 0x000fc80000400000 */
[----:B------:R-:W-:-:S05]  /*3350*/  FFMA R28, R69, R12, R28 ;  /* 0x0000000c451c7223 */ /* 0x000fca000000001c */
[----:B------:R-:W-:Y:S02]  /*3360*/  F2FP.SATFINITE.E4M3.F32.PACK_AB_MERGE_C R29, RZ, R28, RZ ;  /* 0x0000001cff1d723e */ /* 0x000fe400048070ff */
[----:B------:R-:W-:-:S03]  /*3370*/  PRMT R28, RZ, 0x7610, R28 ;  /* 0x00007610ff1c7816 */ /* 0x000fc6000000001c */
[----:B------:R1:W-:Y:S01]  /*3380*/  @!P2 STG.E.U8 desc[UR20][R2.64], R29 ;  /* 0x0000001d0200a986 */ /* 0x0003e2000c101114 */
[----:B------:R-:W-:Y:S05]  /*3390*/  @P3 BRA `(.L_x_44) ;  /* 0x0000000000043947 */ /* 0x000fea0003800000 */
[----:B------:R2:W5:Y:S02]  /*33a0*/  LDG.E.U8 R28, desc[UR20][R4.64+0x1] ;  /* 0x00000114041c7981 */ /* 0x000564000c1e1100 */
.L_x_44:
[----:B------:R-:W-:Y:S05]  /*33b0*/  BSYNC B1 ;  /* 0x0000000000017941 */ /* 0x000fea0003800000 */
.L_x_43:
[----:B-----5:R-:W-:Y:S01]  /*33c0*/  LOP3.LUT R28, R28, 0xff, RZ, 0xc0, !PT ;  /* 0x000000ff1c1c7812 */ /* 0x020fe200078ec0ff */
[----:B------:R-:W-:Y:S01]  /*33d0*/  BSSY B1, `(.L_x_45) ;  /* 0x0000012000017945 */ /* 0x000fe20003800000 */
[----:B-1----:R-:W-:Y:S02]  /*33e0*/  IADD3 R29, P2, R26, 0x8, RZ ;  /* 0x000000081a1d7810 */ /* 0x002fe40007f5e0ff */
[----:B------:R-:W-:Y:S02]  /*33f0*/  F2FP.F16.E4M3.UNPACK_B R28, R28 ;  /* 0x0000001cff1c723e */ /* 0x000fe400020006ff */
[----:B------:R-:W-:Y:S01]  /*3400*/  ISETP.LT.OR P0, PT, R24, 0x9, !P0 ;  /* 0x000000091800780c */ /* 0x000fe20004701670 */
[----:B------:R-:W-:Y:S02]  /*3410*/  IMAD.X R26, RZ, RZ, R27, P2 ;  /* 0x000000ffff1a7224 */ /* 0x000fe400010e061b */
[----:B------:R-:W-:Y:S02]  /*3420*/  HADD2.F32 R28, -RZ, R28.H0_H0 ;  /* 0x2000001cff1c7230 */ /* 0x000fe40000004100 */
[----:B------:R-:W-:-:S02]  /*3430*/  IMAD R26, R26, UR4, RZ ;  /* 0x000000041a1a7c24 */ /* 0x000fc4000f8e02ff */
[----:B------:R-:W-:-:S04]  /*3440*/  IMAD.WIDE.U32 R16, R29, UR4, R16 ;  /* 0x000000041d107c25 */ /* 0x000fc8000f8e0010 */
[----:B------:R-:W-:Y:S01]  /*3450*/  FMUL R27, R28, R13 ;  /* 0x0000000d1c1b7220 */ /* 0x000fe20000400000 */
[----:B------:R-:W-:-:S03]  /*3460*/  IMAD R29, R29, UR5, R26 ;  /* 0x000000051d1d7c24 */ /* 0x000fc6000f8e021a */
[----:B------:R-:W-:Y:S01]  /*3470*/  FFMA R27, R66, R12, R27 ;  /* 0x0000000c421b7223 */ /* 0x000fe2000000001b */
[----:B------:R-:W-:Y:S02]  /*3480*/  IADD3 R16, P2, R16, UR8, RZ ;  /* 0x0000000810107c10 */ /* 0x000fe4000ff5e0ff */
[----:B------:R-:W-:Y:S02]  /*3490*/  PRMT R26, RZ, 0x7610, R26 ;  /* 0x00007610ff1a7816 */ /* 0x000fe4000000001a */
[----:B------:R-:W-:Y:S02]  /*34a0*/  F2FP.SATFINITE.E4M3.F32.PACK_AB_MERGE_C R27, RZ, R27, RZ ;  /* 0x0000001bff1b723e */ /* 0x000fe400048070ff */
[----:B------:R-:W-:-:S03]  /*34b0*/  IADD3.X R17, R17, UR9, R29, P2, !PT ;  /* 0x0000000911117c10 */ /* 0x000fc600097fe41d */
[----:B------:R1:W-:Y:S01]  /*34c0*/  @!P3 STG.E.U8 desc[UR20][R2.64+0x1], R27 ;  /* 0x0000011b0200b986 */ /* 0x0003e2000c101114 */
[----:B------:R-:W-:Y:S05]  /*34d0*/  @P0 BRA `(.L_x_46) ;  /* 0x0000000000040947 */ /* 0x000fea0003800000 */
[----:B------:R3:W5:Y:S02]  /*34e0*/  LDG.E.U8 R26, desc[UR20][R16.64] ;  /* 0x00000014101a7981 */ /* 0x000764000c1e1100 */
.L_x_46:
[----:B------:R-:W-:Y:S05]  /*34f0*/  BSYNC B1 ;  /* 0x0000000000017941 */ /* 0x000fea0003800000 */
.L_x_45:
[----:B-----5:R-:W-:Y:S01]  /*3500*/  LOP3.LUT R26, R26, 0xff, RZ, 0xc0, !PT ;  /* 0x000000ff1a1a7812 */ /* 0x020fe200078ec0ff */
[----:B------:R-:W-:Y:S01]  /*3510*/  BSSY B1, `(.L_x_47) ;  /* 0x000000b000017945 */ /* 0x000fe20003800000 */
[----:B------:R-:W-:Y:S02]  /*3520*/  ISETP.LT.OR P1, PT, R24, 0x9, !P1 ;  /* 0x000000091800780c */ /* 0x000fe40004f21670 */
[----:B------:R-:W-:-:S05]  /*3530*/  F2FP.F16.E4M3.UNPACK_B R26, R26 ;  /* 0x0000001aff1a723e */ /* 0x000fca00020006ff */
[----:B------:R-:W-:-:S05]  /*3540*/  HADD2.F32 R26, -RZ, R26.H0_H0 ;  /* 0x2000001aff1a7230 */ /* 0x000fca0000004100 */
[----:B------:R-:W-:-:S04]  /*3550*/  FMUL R26, R26, R13 ;  /* 0x0000000d1a1a7220 */ /* 0x000fc80000400000 */
[----:B------:R-:W-:-:S05]  /*3560*/  FFMA R26, R67, R12, R26 ;  /* 0x0000000c431a7223 */ /* 0x000fca000000001a */
[----:B-1----:R-:W-:Y:S02]  /*3570*/  F2FP.SATFINITE.E4M3.F32.PACK_AB_MERGE_C R27, RZ, R26, RZ ;  /* 0x0000001aff1b723e */ /* 0x002fe400048070ff */
[----:B------:R-:W-:-:S03]  /*3580*/  PRMT R26, RZ, 0x7610, R26 ;  /* 0x00007610ff1a7816 */ /* 0x000fc6000000001a */
[----:B------:R1:W-:Y:S01]  /*3590*/  @!P0 STG.E.U8 desc[UR20][R14.64], R27 ;  /* 0x0000001b0e008986 */ /* 0x0003e2000c101114 */
[----:B------:R-:W-:Y:S05]  /*35a0*/  @P1 BRA `(.L_x_48) ;  /* 0x0000000000041947 */ /* 0x000fea0003800000 */
[----:B------:R0:W5:Y:S02]  /*35b0*/  LDG.E.U8 R26, desc[UR20][R16.64+0x1] ;  /* 0x00000114101a7981 */ /* 0x000164000c1e1100 */
.L_x_48:
[----:B------:R-:W-:Y:S05]  /*35c0*/  BSYNC B1 ;  /* 0x0000000000017941 */ /* 0x000fea0003800000 */
.L_x_47:
[----:B-----5:R-:W-:Y:S01]  /*35d0*/  LOP3.LUT R26, R26, 0xff, RZ, 0xc0, !PT ;  /* 0x000000ff1a1a7812 */ /* 0x020fe200078ec0ff */
[----:B------:R-:W-:Y:S01]  /*35e0*/  BSSY B1, `(.L_x_49) ;  /* 0x000000c000017945 */ /* 0x000fe20003800000 */
[----:B------:R-:W-:Y:S02]  /*35f0*/  ISETP.GE.AND P0, PT, R25, 0x9, PT ;  /* 0x000000091900780c */ /* 0x000fe40003f06270 */
[----:B------:R-:W-:Y:S02]  /*3600*/  F2FP.F16.E4M3.UNPACK_B R26, R26 ;  /* 0x0000001aff1a723e */ /* 0x000fe400020006ff */
[----:B------:R-:W-:-:S03]  /*3610*/  ISETP.LT.OR P2, PT, R24, 0x1, !P0 ;  /* 0x000000011800780c */ /* 0x000fc60004741670 */
[----:B------:R-:W-:-:S05]  /*3620*/  HADD2.F32 R26, -RZ, R26.H0_H0 ;  /* 0x2000001aff1a7230 */ /* 0x000fca0000004100 */
[----:B-1----:R-:W-:Y:S01]  /*3630*/  FMUL R27, R26, R13 ;  /* 0x0000000d1a1b7220 */ /* 0x002fe20000400000 */
[----:B------:R-:W-:-:S03]  /*3640*/  PRMT R26, RZ, 0x7610, R26 ;  /* 0x00007610ff1a7816 */ /* 0x000fc6000000001a */
[----:B------:R-:W-:-:S05]  /*3650*/  FFMA R27, R64, R12, R27 ;  /* 0x0000000c401b7223 */ /* 0x000fca000000001b */
[----:B------:R-:W-:-:S05]  /*3660*/  F2FP.SATFINITE.E4M3.F32.PACK_AB_MERGE_C R27, RZ, R27, RZ ;  /* 0x0000001bff1b723e */ /* 0x000fca00048070ff */
[----:B------:R1:W-:Y:S01]  /*3670*/  @!P1 STG.E.U8 desc[UR20][R14.64+0x1], R27 ;  /* 0x0000011b0e009986 */ /* 0x0003e2000c101114 */
[----:B------:R-:W-:Y:S05]  /*3680*/  @P2 BRA `(.L_x_50) ;  /* 0x0000000000042947 */ /* 0x000fea0003800000 */
[----:B------:R0:W5:Y:S02]  /*3690*/  LDG.E.U8 R26, desc[UR20][R4.64+0x8] ;  /* 0x00000814041a7981 */ /* 0x000164000c1e1100 */
.L_x_50:
[----:B------:R-:W-:Y:S05]  /*36a0*/  BSYNC B1 ;  /* 0x0000000000017941 */ /* 0x000fea0003800000 */
.L_x_49:
        /* <DEDUP_REMOVED lines=13> */
.L_x_52:
[----:B------:R-:W-:Y:S05]  /*3780*/  BSYNC B1 ;  /* 0x0000000000017941 */ /* 0x000fea0003800000 */
.L_x_51:
[----:B-----5:R-:W-:Y:S01]  /*3790*/  LOP3.LUT R26, R26, 0xff, RZ, 0xc0, !PT ;  /* 0x000000ff1a1a7812 */ /* 0x020fe200078ec0ff */
[----:B------:R-:W-:Y:S01]  /*37a0*/  BSSY B1, `(.L_x_53) ;  /* 0x000000b000017945 */ /* 0x000fe20003800000 */
[----:B------:R-:W-:Y:S02]  /*37b0*/  ISETP.LT.OR P0, PT, R24, 0x9, !P0 ;  /* 0x000000091800780c */ /* 0x000fe40004701670 */
[----:B------:R-:W-:-:S05]  /*37c0*/  F2FP.F16.E4M3.UNPACK_B R26, R26 ;  /* 0x0000001aff1a723e */ /* 0x000fca00020006ff */
        /* <DEDUP_REMOVED lines=8> */
.L_x_54:
[----:B------:R-:W-:Y:S05]  /*3850*/  BSYNC B1 ;  /* 0x0000000000017941 */ /* 0x000fea0003800000 */
.L_x_53:
        /* <DEDUP_REMOVED lines=12> */
.L_x_56:
[----:B------:R-:W-:Y:S05]  /*3920*/  BSYNC B1 ;  /* 0x0000000000017941 */ /* 0x000fea0003800000 */
.L_x_55:
        /* <DEDUP_REMOVED lines=13> */
.L_x_58:
[----:B------:R-:W-:Y:S05]  /*3a00*/  BSYNC B1 ;  /* 0x0000000000017941 */ /* 0x000fea0003800000 */
.L_x_57:
        /* <DEDUP_REMOVED lines=13> */
.L_x_60:
[----:B------:R-:W-:Y:S05]  /*3ae0*/  BSYNC B1 ;  /* 0x0000000000017941 */ /* 0x000fea0003800000 */
.L_x_59:
        /* <DEDUP_REMOVED lines=12> */
.L_x_62:
[----:B------:R-:W-:Y:S05]  /*3bb0*/  BSYNC B1 ;  /* 0x0000000000017941 */ /* 0x000fea0003800000 */
.L_x_61:
        /* <DEDUP_REMOVED lines=12> */
.L_x_64:
[----:B------:R-:W-:Y:S05]  /*3c80*/  BSYNC B1 ;  /* 0x0000000000017941 */ /* 0x000fea0003800000 */
.L_x_63:
        /* <DEDUP_REMOVED lines=13> */
.L_x_66:
[----:B------:R-:W-:Y:S05]  /*3d60*/  BSYNC B1 ;  /* 0x0000000000017941 */ /* 0x000fea0003800000 */
.L_x_65:
        /* <DEDUP_REMOVED lines=13> */
.L_x_68:
[----:B------:R-:W-:Y:S05]  /*3e40*/  BSYNC B1 ;  /* 0x0000000000017941 */ /* 0x000fea0003800000 */
.L_x_67:
        /* <DEDUP_REMOVED lines=12> */
.L_x_70:
[----:B------:R-:W-:Y:S05]  /*3f10*/  BSYNC B1 ;  /* 0x0000000000017941 */ /* 0x000fea0003800000 */
.L_x_69:
        /* <DEDUP_REMOVED lines=12> */
.L_x_72:
[----:B------:R-:W-:Y:S05]  /*3fe0*/  BSYNC B1 ;  /* 0x0000000000017941 */ /* 0x000fea0003800000 */
.L_x_71:
        /* <DEDUP_REMOVED lines=13> */
.L_x_74:
[----:B------:R-:W-:Y:S05]  /*40c0*/  BSYNC B1 ;  /* 0x0000000000017941 */ /* 0x000fea0003800000 */
.L_x_73:
        /* <DEDUP_REMOVED lines=13> */
.L_x_76:
[----:B------:R-:W-:Y:S05]  /*41a0*/  BSYNC B1 ;  /* 0x0000000000017941 */ /* 0x000fea0003800000 */
.L_x_75:
        /* <DEDUP_REMOVED lines=12> */
.L_x_78:
[----:B------:R-:W-:Y:S05]  /*4270*/  BSYNC B1 ;  /* 0x0000000000017941 */ /* 0x000fea0003800000 */
.L_x_77:
        /* <DEDUP_REMOVED lines=12> */
.L_x_80:
[----:B------:R-:W-:Y:S05]  /*4340*/  BSYNC B1 ;  /* 0x0000000000017941 */ /* 0x000fea0003800000 */
.L_x_79:
        /* <DEDUP_REMOVED lines=13> */
.L_x_82:
[----:B------:R-:W-:Y:S05]  /*4420*/  BSYNC B1 ;  /* 0x0000000000017941 */ /* 0x000fea0003800000 */
.L_x_81:
[----:B-----5:R-:W-:Y:S01]  /*4430*/  LOP3.LUT R26, R26, 0xff, RZ, 0xc0, !PT ;  /* 0x000000ff1a1a7812 */ /* 0x020fe200078ec0ff */
[----:B------:R-:W-:Y:S01]  /*4440*/  BSSY B1, `(.L_x_83) ;  /* 0x000000c000017945 */ /* 0x000fe20003800000 */
[----:B------:R-:W-:Y:S02]  /*4450*/  ISETP.GE.AND P1, PT, R25, 0x2a, PT ;  /* 0x0000002a1900780c */ /* 0x000fe40003f26270 */
[----:B------:R-:W-:Y:S02]  /*4460*/  F2FP.F16.E4M3.UNPACK_B R26, R26 ;  /* 0x0000001aff1a723e */ /* 0x000fe400020006ff */
[----:B------:R-:W-:Y:S02]  /*4470*/  ISETP.LT.OR P3, PT, R24, 0x1, !P1 ;  /* 0x000000011800780c */ /* 0x000fe40004f61670 */
[----:B------:R-:W-:Y:S01]  /*4480*/  PRMT R25, RZ, 0x7610, R25 ;  /* 0x00007610ff197816 */ /* 0x000fe20000000019 */
[----:B------:R-:W-:-:S05]  /*4490*/  HADD2.F32 R26, -RZ, R26.H0_H0 ;  /* 0x2000001aff1a7230 */ /* 0x000fca0000004100 */
[----:B------:R-:W-:-:S04]  /*44a0*/  FMUL R26, R26, R13 ;  /* 0x0000000d1a1a7220 */ /* 0x000fc80000400000 */
[----:B------:R-:W-:-:S05]  /*44b0*/  FFMA R26, R49, R12, R26 ;  /* 0x0000000c311a7223 */ /* 0x000fca000000001a */
[----:B-1----:R-:W-:-:S05]  /*44c0*/  F2FP.SATFINITE.E4M3.F32.PACK_AB_MERGE_C R27, RZ, R26, RZ ;  /* 0x0000001aff1b723e */ /* 0x002fca00048070ff */
[----:B------:R1:W-:Y:S01]  /*44d0*/  @!P2 STG.E.U8 desc[UR20][R2.64+0x28], R27 ;  /* 0x0000281b0200a986 */ /* 0x0003e2000c101114 */
[----:B------:R-:W-:Y:S05]  /*44e0*/  @P3 BRA `(.L_x_84) ;  /* 0x0000000000043947 */ /* 0x000fea0003800000 */
[----:B------:R0:W5:Y:S02]  /*44f0*/  LDG.E.U8 R25, desc[UR20][R4.64+0x29] ;  /* 0x0000291404197981 */ /* 0x000164000c1e1100 */
.L_x_84:
[----:B------:R-:W-:Y:S05]  /*4500*/  BSYNC B1 ;  /* 0x0000000000017941 */ /* 0x000fea0003800000 */
.L_x_83:
[----:B-----5:R-:W-:Y:S01]  /*4510*/  LOP3.LUT R25, R25, 0xff, RZ, 0xc0, !PT ;  /* 0x000000ff19197812 */ /* 0x020fe200078ec0ff */
[----:B------:R-:W-:Y:S01]  /*4520*/  BSSY B1, `(.L_x_85) ;  /* 0x000000b000017945 */ /* 0x000fe20003800000 */
[----:B------:R-:W-:Y:S02]  /*4530*/  ISETP.LT.OR P0, PT, R24, 0x9, !P0 ;  /* 0x000000091800780c */ /* 0x000fe40004701670 */
[----:B------:R-:W-:-:S05]  /*4540*/  F2FP.F16.E4M3.UNPACK_B R25, R25 ;  /* 0x00000019ff19723e */ /* 0x000fca00020006ff */
[----:B0-2---:R-:W-:-:S05]  /*4550*/  HADD2.F32 R4, -RZ, R25.H0_H0 ;  /* 0x20000019ff047230 */ /* 0x005fca0000004100 */
[----:B------:R-:W-:Y:S01]  /*4560*/  FMUL R5, R4, R13 ;  /* 0x0000000d04057220 */ /* 0x000fe20000400000 */
[----:B------:R-:W-:-:S03]  /*4570*/  PRMT R4, RZ, 0x7610, R4 ;  /* 0x00007610ff047816 */ /* 0x000fc60000000004 */
[----:B------:R-:W-:-:S05]  /*4580*/  FFMA R5, R22, R12, R5 ;  /* 0x0000000c16057223 */ /* 0x000fca0000000005 */
[----:B------:R-:W-:-:S05]  /*4590*/  F2FP.SATFINITE.E4M3.F32.PACK_AB_MERGE_C R5, RZ, R5, RZ ;  /* 0x00000005ff05723e */ /* 0x000fca00048070ff */
[----:B------:R0:W-:Y:S01]  /*45a0*/  @!P3 STG.E.U8 desc[UR20][R2.64+0x29], R5 ;  /* 0x000029050200b986 */ /* 0x0001e2000c101114 */
[----:B------:R-:W-:Y:S05]  /*45b0*/  @P0 BRA `(.L_x_86) ;  /* 0x0000000000040947 */ /* 0x000fea0003800000 */
[----:B------:R2:W5:Y:S02]  /*45c0*/  LDG.E.U8 R4, desc[UR20][R16.64+0x28] ;  /* 0x0000281410047981 */ /* 0x000564000c1e1100 */
.L_x_86:
[----:B------:R-:W-:Y:S05]  /*45d0*/  BSYNC B1 ;  /* 0x0000000000017941 */ /* 0x000fea0003800000 */
.L_x_85:
[----:B-----5:R-:W-:Y:S01]  /*45e0*/  LOP3.LUT R4, R4, 0xff, RZ, 0xc0, !PT ;  /* 0x000000ff04047812 */ /* 0x020fe200078ec0ff */
[----:B------:R-:W-:Y:S01]  /*45f0*/  BSSY B1, `(.L_x_87) ;  /* 0x000000b000017945 */ /* 0x000fe20003800000 */
[----:B------:R-:W-:Y:S02]  /*4600*/  ISETP.LT.OR P1, PT, R24, 0x9, !P1 ;  /* 0x000000091800780c */ /* 0x000fe40004f21670 */
[----:B------:R-:W-:Y:S02]  /*4610*/  F2FP.F16.E4M3.UNPACK_B R4, R4 ;  /* 0x00000004ff04723e */ /* 0x000fe400020006ff */
[----:B01----:R-:W-:-:S03]  /*4620*/  PRMT R2, RZ, 0x7610, R2 ;  /* 0x00007610ff027816 */ /* 0x003fc60000000002 */
[----:B------:R-:W-:-:S05]  /*4630*/  HADD2.F32 R4, -RZ, R4.H0_H0 ;  /* 0x20000004ff047230 */ /* 0x000fca0000004100 */
[----:B------:R-:W-:-:S04]  /*4640*/  FMUL R4, R4, R13 ;  /* 0x0000000d04047220 */ /* 0x000fc80000400000 */
[----:B------:R-:W-:-:S05]  /*4650*/  FFMA R4, R23, R12, R4 ;  /* 0x0000000c17047223 */ /* 0x000fca0000000004 */
[----:B------:R-:W-:-:S05]  /*4660*/  F2FP.SATFINITE.E4M3.F32.PACK_AB_MERGE_C R3, RZ, R4, RZ ;  /* 0x00000004ff03723e */ /* 0x000fca00048070ff */
[----:B------:R0:W-:Y:S01]  /*4670*/  @!P0 STG.E.U8 desc[UR20][R14.64+0x28], R3 ;  /* 0x000028030e008986 */ /* 0x0001e2000c101114 */
[----:B------:R-:W-:Y:S05]  /*4680*/  @P1 BRA `(.L_x_88) ;  /* 0x0000000000041947 */ /* 0x000fea0003800000 */
[----:B------:R1:W5:Y:S02]  /*4690*/  LDG.E.U8 R2, desc[UR20][R16.64+0x29] ;  /* 0x0000291410027981 */ /* 0x000364000c1e1100 */
.L_x_88:
[----:B------:R-:W-:Y:S05]  /*46a0*/  BSYNC B1 ;  /* 0x0000000000017941 */ /* 0x000fea0003800000 */
.L_x_87:
[----:B------:R-:W-:Y:S05]  /*46b0*/  @P1 BRA `(.L_x_89) ;  /* 0x0000000400d01947 */ /* 0x000fea0003800000 */
[----:B-----5:R-:W-:-:S04]  /*46c0*/  LOP3.LUT R2, R2, 0xff, RZ, 0xc0, !PT ;  /* 0x000000ff02027812 */ /* 0x020fc800078ec0ff */
[----:B------:R-:W-:-:S05]  /*46d0*/  F2FP.F16.E4M3.UNPACK_B R2, R2 ;  /* 0x00000002ff02723e */ /* 0x000fca00020006ff */
[----:B------:R-:W-:-:S05]  /*46e0*/  HADD2.F32 R2, -RZ, R2.H0_H0 ;  /* 0x20000002ff027230 */ /* 0x000fca0000004100 */
[----:B------:R-:W-:-:S04]  /*46f0*/  FMUL R2, R2, R13 ;  /* 0x0000000d02027220 */ /* 0x000fc80000400000 */
[----:B------:R-:W-:-:S05]  /*4700*/  FFMA R2, R21, R12, R2 ;  /* 0x0000000c15027223 */ /* 0x000fca0000000002 */
[----:B0-----:R-:W-:-:S05]  /*4710*/  F2FP.SATFINITE.E4M3.F32.PACK_AB_MERGE_C R3, RZ, R2, RZ ;  /* 0x00000002ff03723e */ /* 0x001fca00048070ff */
[----:B------:R0:W-:Y:S01]  /*4720*/  STG.E.U8 desc[UR20][R14.64+0x29], R3 ;  /* 0x000029030e007986 */ /* 0x0001e2000c101114 */
[----:B------:R-:W-:Y:S05]  /*4730*/  BRA `(.L_x_89) ;  /* 0x0000000400b07947 */ /* 0x000fea0003800000 */
.L_x_40:
[C---:B------:R-:W-:Y:S01]  /*4740*/  ISETP.GE.AND P2, PT, R25.reuse, 0x2, PT ;  /* 0x000000021900780c */ /* 0x040fe20003f46270 */
[-C--:B------:R-:W-:Y:S01]  /*4750*/  FMUL R66, R66, R12.reuse ;  /* 0x0000000c42427220 */ /* 0x080fe20000400000 */
[----:B------:R-:W-:Y:S01]  /*4760*/  ISETP.GE.AND P1, PT, R25, 0x1, PT ;  /* 0x000000011900780c */ /* 0x000fe20003f26270 */
[-C--:B------:R-:W-:Y:S01]  /*4770*/  FMUL R69, R69, R12.reuse ;  /* 0x0000000c45457220 */ /* 0x080fe20000400000 */
[C---:B------:R-:W-:Y:S01]  /*4780*/  ISETP.LT.OR P3, PT, R24.reuse, 0x1, !P2 ;  /* 0x000000011800780c */ /* 0x040fe20005761670 */
[-C--:B------:R-:W-:Y:S01]  /*4790*/  FMUL R67, R67, R12.reuse ;  /* 0x0000000c43437220 */ /* 0x080fe20000400000 */
[----:B------:R-:W-:Y:S01]  /*47a0*/  ISETP.LT.OR P4, PT, R24, 0x1, !P1 ;  /* 0x000000011800780c */ /* 0x000fe20004f81670 */
[-C--:B------:R-:W-:Y:S01]  /*47b0*/  FMUL R64, R64, R12.reuse ;  /* 0x0000000c40407220 */ /* 0x080fe20000400000 */
[----:B------:R-:W-:Y:S01]  /*47c0*/  ISETP.GE.AND P0, PT, R25, 0x9, PT ;  /* 0x000000091900780c */ /* 0x000fe20003f06270 */
[-C--:B------:R-:W-:Y:S01]  /*47d0*/  FMUL R65, R65, R12.reuse ;  /* 0x0000000c41417220 */ /* 0x080fe20000400000 */
[----:B------:R-:W-:Y:S01]  /*47e0*/  ISETP.LT.OR P1, PT, R24, 0x9, !P1 ;  /* 0x000000091800780c */ /* 0x000fe20004f21670 */
[-C--:B------:R-:W-:Y:S01]  /*47f0*/  FMUL R62, R62, R12.reuse ;  /* 0x0000000c3e3e7220 */ /* 0x080fe20000400000 */
[----:B------:R-:W-:Y:S01]  /*4800*/  ISETP.LT.OR P2, PT, R24, 0x9, !P2 ;  /* 0x000000091800780c */ /* 0x000fe20005741670 */
[----:B------:R-:W-:Y:S01]  /*4810*/  FMUL R63, R63, R12 ;  /* 0x0000000c3f3f7220 */ /* 0x000fe20000400000 */
[----:B------:R-:W-:Y:S01]  /*4820*/  F2FP.SATFINITE.E4M3.F32.PACK_AB_MERGE_C R5, RZ, R66, RZ ;  /* 0x00000042ff05723e */ /* 0x000fe200048070ff */
[-C--:B------:R-:W-:Y:S01]  /*4830*/  FMUL R60, R60, R12.reuse ;  /* 0x0000000c3c3c7220 */ /* 0x080fe20000400000 */
[----:B------:R-:W-:Y:S01]  /*4840*/  ISETP.LT.OR P5, PT, R24, 0x1, !P0 ;  /* 0x000000011800780c */ /* 0x000fe200047a1670 */
[-C--:B------:R-:W-:Y:S01]  /*4850*/  FMUL R61, R61, R12.reuse ;  /* 0x0000000c3d3d7220 */ /* 0x080fe20000400000 */
[----:B------:R-:W-:Y:S01]  /*4860*/  F2FP.SATFINITE.E4M3.F32.PACK_AB_MERGE_C R69, RZ, R69, RZ ;  /* 0x00000045ff45723e */ /* 0x000fe200048070ff */
[----:B------:R0:W-:Y:S01]  /*4870*/  @!P3 STG.E.U8 desc[UR20][R2.64+0x1], R5 ;  /* 0x000001050200b986 */ /* 0x0001e2000c101114 */
[----:B------:R-:W-:Y:S01]  /*4880*/  F2FP.SATFINITE.E4M3.F32.PACK_AB_MERGE_C R67, RZ, R67, RZ ;  /* 0x00000043ff43723e */ /* 0x000fe200048070ff */
[----:B------:R-:W-:Y:S01]  /*4890*/  FMUL R58, R58, R12 ;  /* 0x0000000c3a3a7220 */ /* 0x000fe20000400000 */
[----:B------:R-:W-:Y:S01]  /*48a0*/  F2FP.SATFINITE.E4M3.F32.PACK_AB_MERGE_C R17, RZ, R64, RZ ;  /* 0x00000040ff11723e */ /* 0x000fe200048070ff */
[----:B------:R-:W-:Y:S01]  /*48b0*/  @!P4 STG.E.U8 desc[UR20][R2.64], R69 ;  /* 0x000000450200c986 */ /* 0x000fe2000c101114 */
[----:B------:R-:W-:Y:S01]  /*48c0*/  ISETP.GE.AND P3, PT, R25, 0xa, PT ;  /* 0x0000000a1900780c */ /* 0x000fe20003f66270 */
[-C--:B------:R-:W-:Y:S01]  /*48d0*/  FMUL R56, R56, R12.reuse ;  /* 0x0000000c38387220 */ /* 0x080fe20000400000 */
[----:B------:R-:W-:Y:S01]  /*48e0*/  F2FP.SATFINITE.E4M3.F32.PACK_AB_MERGE_C R65, RZ, R65, RZ ;  /* 0x00000041ff41723e */ /* 0x000fe200048070ff */
[----:B------:R-:W-:Y:S01]  /*48f0*/  @!P1 STG.E.U8 desc[UR20][R14.64], R67 ;  /* 0x000000430e009986 */ /* 0x000fe2000c101114 */
[C---:B------:R-:W-:Y:S01]  /*4900*/  ISETP.LT.OR P4, PT, R24.reuse, 0x1, !P3 ;  /* 0x000000011800780c */ /* 0x040fe20005f81670 */
[-C--:B------:R-:W-:Y:S01]  /*4910*/  FMUL R59, R59, R12.reuse ;  /* 0x0000000c3b3b7220 */ /* 0x080fe20000400000 */
[C---:B------:R-:W-:Y:S01]  /*4920*/  ISETP.LT.OR P0, PT, R24.reuse, 0x9, !P0 ;  /* 0x000000091800780c */ /* 0x040fe20004701670 */
[----:B------:R1:W-:Y:S01]  /*4930*/  @!P2 STG.E.U8 desc[UR20][R14.64+0x1], R17 ;  /* 0x000001110e00a986 */ /* 0x0003e2000c101114 */
[----:B------:R-:W-:Y:S01]  /*4940*/  ISETP.GE.AND P2, PT, R25, 0x11, PT ;  /* 0x000000111900780c */ /* 0x000fe20003f46270 */
[-C--:B------:R-:W-:Y:S01]  /*4950*/  FMUL R57, R57, R12.reuse ;  /* 0x0000000c39397220 */ /* 0x080fe20000400000 */
[----:B------:R-:W-:Y:S01]  /*4960*/  ISETP.GE.AND P1, PT, R25, 0x12, PT ;  /* 0x000000121900780c */ /* 0x000fe20003f26270 */
[----:B------:R-:W-:Y:S01]  /*4970*/  @!P5 STG.E.U8 desc[UR20][R2.64+0x8], R65 ;  /* 0x000008410200d986 */ /* 0x000fe2000c101114 */
[----:B------:R-:W-:Y:S01]  /*4980*/  ISETP.LT.OR P3, PT, R24, 0x9, !P3 ;  /* 0x000000091800780c */ /* 0x000fe20005f61670 */
[-C--:B------:R-:W-:Y:S01]  /*4990*/  FMUL R54, R54, R12.reuse ;  /* 0x0000000c36367220 */ /* 0x080fe20000400000 */
[C---:B------:R-:W-:Y:S01]  /*49a0*/  ISETP.LT.OR P6, PT, R24.reuse, 0x1, !P2 ;  /* 0x000000011800780c */ /* 0x040fe200057c1670 */
[-C--:B------:R-:W-:Y:S01]  /*49b0*/  FMUL R55, R55, R12.reuse ;  /* 0x0000000c37377220 */ /* 0x080fe20000400000 */
[----:B------:R-:W-:Y:S01]  /*49c0*/  ISETP.LT.OR P5, PT, R24, 0x1, !P1 ;  /* 0x000000011800780c */ /* 0x000fe20004fa1670 */
[-C--:B------:R-:W-:Y:S01]  /*49d0*/  FMUL R52, R52, R12.reuse ;  /* 0x0000000c34347220 */ /* 0x080fe20000400000 */
[----:B------:R-:W-:Y:S01]  /*49e0*/  ISETP.LT.OR P1, PT, R24, 0x9, !P1 ;  /* 0x000000091800780c */ /* 0x000fe20004f21670 */
[----:B------:R-:W-:Y:S01]  /*49f0*/  FMUL R53, R53, R12 ;  /* 0x0000000c35357220 */ /* 0x000fe20000400000 */
[----:B0-----:R-:W-:Y:S01]  /*4a00*/  F2FP.SATFINITE.E4M3.F32.PACK_AB_MERGE_C R5, RZ, R62, RZ ;  /* 0x0000003eff05723e */ /* 0x001fe200048070ff */
[-C--:B------:R-:W-:Y:S01]  /*4a10*/  FMUL R50, R50, R12.reuse ;  /* 0x0000000c32327220 */ /* 0x080fe20000400000 */
[----:B------:R-:W-:Y:S01]  /*4a20*/  F2FP.SATFINITE.E4M3.F32.PACK_AB_MERGE_C R63, RZ, R63, RZ ;  /* 0x0000003fff3f723e */ /* 0x000fe200048070ff */
[----:B------:R-:W-:Y:S01]  /*4a30*/  FMUL R51, R51, R12 ;  /* 0x0000000c33337220 */ /* 0x000fe20000400000 */
[----:B-1----:R-:W-:Y:S01]  /*4a40*/  F2FP.SATFINITE.E4M3.F32.PACK_AB_MERGE_C R17, RZ, R60, RZ ;  /* 0x0000003cff11723e */ /* 0x002fe200048070ff */
[----:B------:R0:W-:Y:S01]  /*4a50*/  @!P4 STG.E.U8 desc[UR20][R2.64+0x9], R5 ;  /* 0x000009050200c986 */ /* 0x0001e2000c101114 */
[----:B------:R-:W-:Y:S01]  /*4a60*/  F2FP.SATFINITE.E4M3.F32.PACK_AB_MERGE_C R61, RZ, R61, RZ ;  /* 0x0000003dff3d723e */ /* 0x000fe200048070ff */
[----:B------:R-:W-:Y:S01]  /*4a70*/  FMUL R48, R48, R12 ;  /* 0x0000000c30307220 */ /* 0x000fe20000400000 */
[----:B------:R-:W-:Y:S01]  /*4a80*/  F2FP.SATFINITE.E4M3.F32.PACK_AB_MERGE_C R27, RZ, R58, RZ ;  /* 0x0000003aff1b723e */ /* 0x000fe200048070ff */
[----:B------:R-:W-:Y:S01]  /*4a90*/  @!P0 STG.E.U8 desc[UR20][R14.64+0x8], R63 ;  /* 0x0000083f0e008986 */ /* 0x000fe2000c101114 */
[----:B------:R-:W-:Y:S01]  /*4aa0*/  ISETP.GE.AND P0, PT, R25, 0x19, PT ;  /* 0x000000191900780c */ /* 0x000fe20003f06270 */
[-C--:B------:R-:W-:Y:S01]  /*4ab0*/  FMUL R49, R49, R12.reuse ;  /* 0x0000000c31317220 */ /* 0x080fe20000400000 */
[----:B------:R-:W-:Y:S01]  /*4ac0*/  ISETP.LT.OR P2, PT, R24, 0x9, !P2 ;  /* 0x000000091800780c */ /* 0x000fe20005741670 */
[----:B------:R1:W-:Y:S01]  /*4ad0*/  @!P3 STG.E.U8 desc[UR20][R14.64+0x9], R17 ;  /* 0x000009110e00b986 */ /* 0x0003e2000c101114 */
[----:B------:R-:W-:Y:S01]  /*4ae0*/  ISETP.GE.AND P3, PT, R25, 0x1a, PT ;  /* 0x0000001a1900780c */ /* 0x000fe20003f66270 */
[----:B------:R-:W-:Y:S01]  /*4af0*/  FMUL R22, R22, R12 ;  /* 0x0000000c16167220 */ /* 0x000fe20000400000 */
[C---:B------:R-:W-:Y:S01]  /*4b00*/  ISETP.LT.OR P4, PT, R24.reuse, 0x1, !P0 ;  /* 0x000000011800780c */ /* 0x040fe20004781670 */
[----:B------:R-:W-:Y:S01]  /*4b10*/  @!P6 STG.E.U8 desc[UR20][R2.64+0x10], R61 ;  /* 0x0000103d0200e986 */ /* 0x000fe2000c101114 */
[----:B0-----:R-:W-:Y:S01]  /*4b20*/  F2FP.SATFINITE.E4M3.F32.PACK_AB_MERGE_C R5, RZ, R56, RZ ;  /* 0x00000038ff05723e */ /* 0x001fe200048070ff */
[-C--:B------:R-:W-:Y:S01]  /*4b30*/  FMUL R23, R23, R12.reuse ;  /* 0x0000000c17177220 */ /* 0x080fe20000400000 */
[C---:B------:R-:W-:Y:S01]  /*4b40*/  ISETP.LT.OR P0, PT, R24.reuse, 0x9, !P0 ;  /* 0x000000091800780c */ /* 0x040fe20004701670 */
[----:B------:R-:W-:Y:S01]  /*4b50*/  @!P5 STG.E.U8 desc[UR20][R2.64+0x11], R27 ;  /* 0x0000111b0200d986 */ /* 0x000fe2000c101114 */
[C---:B------:R-:W-:Y:S01]  /*4b60*/  ISETP.LT.OR P5, PT, R24.reuse, 0x1, !P3 ;  /* 0x000000011800780c */ /* 0x040fe20005fa1670 */
[----:B------:R-:W-:Y:S01]  /*4b70*/  FMUL R21, R21, R12 ;  /* 0x0000000c15157220 */ /* 0x000fe20000400000 */
[----:B------:R-:W-:Y:S01]  /*4b80*/  ISETP.LT.OR P3, PT, R24, 0x9, !P3 ;  /* 0x000000091800780c */ /* 0x000fe20005f61670 */
[----:B------:R0:W-:Y:S01]  /*4b90*/  @!P1 STG.E.U8 desc[UR20][R14.64+0x11], R5 ;  /* 0x000011050e009986 */ /* 0x0001e2000c101114 */
[----:B------:R-:W-:-:S02]  /*4ba0*/  ISETP.GE.AND P1, PT, R25, 0x21, PT ;  /* 0x000000211900780c */ /* 0x000fc40003f26270 */
[----:B------:R-:W-:Y:S02]  /*4bb0*/  F2FP.SATFINITE.E4M3.F32.PACK_AB_MERGE_C R59, RZ, R59, RZ ;  /* 0x0000003bff3b723e */ /* 0x000fe400048070ff */
[----:B------:R-:W-:Y:S02]  /*4bc0*/  ISETP.LT.OR P6, PT, R24, 0x1, !P1 ;  /* 0x000000011800780c */ /* 0x000fe40004fc1670 */
[----:B------:R-:W-:Y:S01]  /*4bd0*/  F2FP.SATFINITE.E4M3.F32.PACK_AB_MERGE_C R57, RZ, R57, RZ ;  /* 0x00000039ff39723e */ /* 0x000fe200048070ff */
[----:B------:R-:W-:Y:S01]  /*4be0*/  @!P2 STG.E.U8 desc[UR20][R14.64+0x10], R59 ;  /* 0x0000103b0e00a986 */ /* 0x000fe2000c101114 */
[----:B-1----:R-:W-:Y:S02]  /*4bf0*/  F2FP.SATFINITE.E4M3.F32.PACK_AB_MERGE_C R17, RZ, R54, RZ ;  /* 0x00000036ff11723e */ /* 0x002fe400048070ff */
[----:B------:R-:W-:Y:S01]  /*4c00*/  F2FP.SATFINITE.E4M3.F32.PACK_AB_MERGE_C R55, RZ, R55, RZ ;  /* 0x00000037ff37723e */ /* 0x000fe200048070ff */
[----:B------:R-:W-:Y:S01]  /*4c10*/  @!P4 STG.E.U8 desc[UR20][R2.64+0x18], R57 ;  /* 0x000018390200c986 */ /* 0x000fe2000c101114 */
[----:B0-----:R-:W-:-:S02]  /*4c20*/  F2FP.SATFINITE.E4M3.F32.PACK_AB_MERGE_C R5, RZ, R52, RZ ;  /* 0x00000034ff05723e */ /* 0x001fc400048070ff */
[C---:B------:R-:W-:Y:S01]  /*4c30*/  ISETP.GE.AND P4, PT, R25.reuse, 0x22, PT ;  /* 0x000000221900780c */ /* 0x040fe20003f86270 */
[----:B------:R0:W-:Y:S01]  /*4c40*/  @!P5 STG.E.U8 desc[UR20][R2.64+0x19], R17 ;  /* 0x000019110200d986 */ /* 0x0001e2000c101114 */
[----:B------:R-:W-:Y:S02]  /*4c50*/  F2FP.SATFINITE.E4M3.F32.PACK_AB_MERGE_C R53, RZ, R53, RZ ;  /* 0x00000035ff35723e */ /* 0x000fe400048070ff */
[C---:B------:R-:W-:Y:S01]  /*4c60*/  ISETP.GE.AND P2, PT, R25.reuse, 0x29, PT ;  /* 0x000000291900780c */ /* 0x040fe20003f46270 */
[----:B------:R-:W-:Y:S01]  /*4c70*/  @!P0 STG.E.U8 desc[UR20][R14.64+0x18], R55 ;  /* 0x000018370e008986 */ /* 0x000fe2000c101114 */
[----:B------:R-:W-:Y:S02]  /*4c80*/  ISETP.GE.AND P0, PT, R25, 0x2a, PT ;  /* 0x0000002a1900780c */ /* 0x000fe40003f06270 */
[C---:B------:R-:W-:Y:S01]  /*4c90*/  ISETP.LT.OR P5, PT, R24.reuse, 0x1, !P4 ;  /* 0x000000011800780c */ /* 0x040fe200067a1670 */
[----:B------:R1:W-:Y:S01]  /*4ca0*/  @!P3 STG.E.U8 desc[UR20][R14.64+0x19], R5 ;  /* 0x000019050e00b986 */ /* 0x0003e2000c101114 */
[----:B------:R-:W-:-:S02]  /*4cb0*/  ISETP.LT.OR P1, PT, R24, 0x9, !P1 ;  /* 0x000000091800780c */ /* 0x000fc40004f21670 */
[C---:B------:R-:W-:Y:S01]  /*4cc0*/  ISETP.LT.OR P4, PT, R24.reuse, 0x9, !P4 ;  /* 0x000000091800780c */ /* 0x040fe20006781670 */
[----:B------:R2:W-:Y:S01]  /*4cd0*/  @!P6 STG.E.U8 desc[UR20][R2.64+0x20], R53 ;  /* 0x000020350200e986 */ /* 0x0005e2000c101114 */
[C---:B------:R-:W-:Y:S02]  /*4ce0*/  ISETP.LT.OR P3, PT, R24.reuse, 0x1, !P2 ;  /* 0x000000011800780c */ /* 0x040fe40005761670 */
[C---:B------:R-:W-:Y:S02]  /*4cf0*/  ISETP.LT.OR P6, PT, R24.reuse, 0x1, !P0 ;  /* 0x000000011800780c */ /* 0x040fe400047c1670 */
[C---:B------:R-:W-:Y:S02]  /*4d00*/  ISETP.LT.OR P2, PT, R24.reuse, 0x9, !P2 ;  /* 0x000000091800780c */ /* 0x040fe40005741670 */
[----:B------:R-:W-:Y:S02]  /*4d10*/  ISETP.LT.OR P0, PT, R24, 0x9, !P0 ;  /* 0x000000091800780c */ /* 0x000fe40004701670 */
[----:B0-----:R-:W-:-:S02]  /*4d20*/  F2FP.SATFINITE.E4M3.F32.PACK_AB_MERGE_C R17, RZ, R50, RZ ;  /* 0x00000032ff11723e */ /* 0x001fc400048070ff */
[----:B------:R-:W-:Y:S02]  /*4d30*/  F2FP.SATFINITE.E4M3.F32.PACK_AB_MERGE_C R51, RZ, R51, RZ ;  /* 0x00000033ff33723e */ /* 0x000fe400048070ff */
[----:B-1----:R-:W-:Y:S01]  /*4d40*/  F2FP.SATFINITE.E4M3.F32.PACK_AB_MERGE_C R5, RZ, R48, RZ ;  /* 0x00000030ff05723e */ /* 0x002fe200048070ff */
[----:B------:R2:W-:Y:S01]  /*4d50*/  @!P5 STG.E.U8 desc[UR20][R2.64+0x21], R17 ;  /* 0x000021110200d986 */ /* 0x0005e2000c101114 */
[----:B------:R-:W-:Y:S02]  /*4d60*/  F2FP.SATFINITE.E4M3.F32.PACK_AB_MERGE_C R49, RZ, R49, RZ ;  /* 0x00000031ff31723e */ /* 0x000fe400048070ff */
[----:B------:R-:W-:Y:S01]  /*4d70*/  F2FP.SATFINITE.E4M3.F32.PACK_AB_MERGE_C R25, RZ, R22, RZ ;  /* 0x00000016ff19723e */ /* 0x000fe200048070ff */
[----:B------:R2:W-:Y:S01]  /*4d80*/  @!P1 STG.E.U8 desc[UR20][R14.64+0x20], R51 ;  /* 0x000020330e009986 */ /* 0x0005e2000c101114 */
[----:B------:R-:W-:Y:S02]  /*4d90*/  F2FP.SATFINITE.E4M3.F32.PACK_AB_MERGE_C R23, RZ, R23, RZ ;  /* 0x00000017ff17723e */ /* 0x000fe400048070ff */
[----:B------:R-:W-:Y:S01]  /*4da0*/  F2FP.SATFINITE.E4M3.F32.PACK_AB_MERGE_C R21, RZ, R21, RZ ;  /* 0x00000015ff15723e */ /* 0x000fe200048070ff */
[----:B------:R2:W-:Y:S04]  /*4db0*/  @!P4 STG.E.U8 desc[UR20][R14.64+0x21], R5 ;  /* 0x000021050e00c986 */ /* 0x0005e8000c101114 */
[----:B------:R2:W-:Y:S04]  /*4dc0*/  @!P3 STG.E.U8 desc[UR20][R2.64+0x28], R49 ;  /* 0x000028310200b986 */ /* 0x0005e8000c101114 */
[----:B------:R2:W-:Y:S04]  /*4dd0*/  @!P6 STG.E.U8 desc[UR20][R2.64+0x29], R25 ;  /* 0x000029190200e986 */ /* 0x0005e8000c101114 */
[----:B------:R2:W-:Y:S04]  /*4de0*/  @!P2 STG.E.U8 desc[UR20][R14.64+0x28], R23 ;  /* 0x000028170e00a986 */ /* 0x0005e8000c101114 */
[----:B------:R2:W-:Y:S02]  /*4df0*/  @!P0 STG.E.U8 desc[UR20][R14.64+0x29], R21 ;  /* 0x000029150e008986 */ /* 0x0005e4000c101114 */
.L_x_89:
[----:B------:R-:W-:Y:S05]  /*4e00*/  BSYNC B0 ;  /* 0x0000000000007941 */ /* 0x000fea0003800000 */
.L_x_39:
[----:B--2--5:R-:W-:Y:S01]  /*4e10*/  IMAD.U32 R2, RZ, RZ, UR22 ;  /* 0x00000016ff027e24 */ /* 0x024fe2000f8e00ff */
[----:B------:R-:W-:Y:S01]  /*4e20*/  ULDC.64 UR4, c[0x0][0x650] ;  /* 0x0001940000047ab9 */ /* 0x000fe20000000a00 */
[----:B0-----:R-:W-:Y:S01]  /*4e30*/  IMAD.U32 R3, RZ, RZ, UR23 ;  /* 0x00000017ff037e24 */ /* 0x001fe2000f8e00ff */
[----:B------:R0:W-:Y:S01]  /*4e40*/  SYNCS.ARRIVE.TRANS64.A1T0 RZ, [R19+UR30], RZ ;  /* 0x000000ff13ff79a7 */ /* 0x0001e2000810001e */
[----:B------:R-:W-:Y:S01]  /*4e50*/  IMAD.U32 R3, RZ, RZ, UR13 ;  /* 0x0000000dff037e24 */ /* 0x000fe2000f8e00ff */
[C---:B------:R-:W-:Y:S01]  /*4e60*/  LEA R0, P0, R2.reuse, R0, 0x1 ;  /* 0x0000000002007211 */ /* 0x040fe200078008ff */
[----:B------:R-:W-:Y:S01]  /*4e70*/  IMAD.MOV.U32 R4, RZ, RZ, -0x1 ;  /* 0xffffffffff047424 */ /* 0x000fe200078e00ff */
[----:B------:R-:W-:Y:S02]  /*4e80*/  PRMT R5, RZ, 0x7610, R5 ;  /* 0x00007610ff057816 */ /* 0x000fe40000000005 */
[----:B------:R-:W-:Y:S01]  /*4e90*/  LEA.HI.X R9, R2, R9, R3, 0x1, P0 ;  /* 0x0000000902097211 */ /* 0x000fe200000f0c03 */
[----:B------:R-:W-:Y:S01]  /*4ea0*/  IMAD.MOV.U32 R2, RZ, RZ, -0x1 ;  /* 0xffffffffff027424 */ /* 0x000fe200078e00ff */
[----:B------:R-:W-:Y:S01]  /*4eb0*/  ISETP.GE.U32.AND P0, PT, R0, UR4, PT ;  /* 0x0000000400007c0c */ /* 0x000fe2000bf06070 */
[----:B------:R-:W-:-:S03]  /*4ec0*/  IMAD.MOV.U32 R3, RZ, RZ, -0x1 ;  /* 0xffffffffff037424 */ /* 0x000fc600078e00ff */
[----:B------:R-:W-:-:S13]  /*4ed0*/  ISETP.GE.U32.AND.EX P0, PT, R9, UR5, PT, P0 ;  /* 0x0000000509007c0c */ /* 0x000fda000bf06100 */
[----:B0-----:R-:W-:Y:S05]  /*4ee0*/  @P0 BRA `(.L_x_90) ;  /* 0x0000000400880947 */ /* 0x001fea0003800000 */
[----:B------:R-:W0:Y:S01]  /*4ef0*/  S2UR UR8, SR_CTAID.X ;  /* 0x00000000000879c3 */ /* 0x000e220000002500 */
[----:B------:R-:W-:Y:S01]  /*4f00*/  ULDC.64 UR4, c[0x0][0x628] ;  /* 0x00018a0000047ab9 */ /* 0x000fe20000000a00 */
[----:B------:R-:W-:Y:S01]  /*4f10*/  ULDC UR6, c[0x0][0x150] ;  /* 0x0000540000067ab9 */ /* 0x000fe20000000800 */
[----:B------:R-:W-:Y:S01]  /*4f20*/  ISETP.NE.U32.AND P0, PT, RZ, UR4, PT ;  /* 0x00000004ff007c0c */ /* 0x000fe2000bf05070 */
[----:B------:R-:W-:Y:S01]  /*4f30*/  ULDC UR28, c[0x0][0x630] ;  /* 0x00018c00001c7ab9 */ /* 0x000fe20000000800 */
[C---:B------:R-:W-:Y:S01]  /*4f40*/  R2UR UR29, R0.reuse ;  /* 0x00000000001d72ca */ /* 0x040fe200000e0000 */
[----:B------:R-:W-:Y:S01]  /*4f50*/  ULDC UR34, c[0x0][0x154] ;  /* 0x0000550000227ab9 */ /* 0x000fe20000000800 */
[----:B------:R-:W-:Y:S01]  /*4f60*/  ISETP.NE.AND.EX P0, PT, RZ, UR5, PT, P0 ;  /* 0x00000005ff007c0c */ /* 0x000fe2000bf05300 */
[----:B------:R-:W2:Y:S01]  /*4f70*/  S2UR UR35, SR_CTAID.Y ;  /* 0x00000000002379c3 */ /* 0x000ea20000002600 */
[----:B------:R-:W-:Y:S02]  /*4f80*/  R2UR UR33, R9 ;  /* 0x00000000092172ca */ /* 0x000fe400000e0000 */
[----:B------:R-:W-:-:S02]  /*4f90*/  R2UR UR26, R0 ;  /* 0x00000000001a72ca */ /* 0x000fc400000e0000 */
[----:B------:R-:W-:Y:S02]  /*4fa0*/  R2UR UR27, R9 ;  /* 0x00000000091b72ca */ /* 0x000fe400000e0000 */
[----:B0-----:R-:W-:-:S05]  /*4fb0*/  I2FP.F32.U32 R2, UR8 ;  /* 0x0000000800027c45 */ /* 0x001fca0008201000 */
[----:B------:R-:W-:-:S04]  /*4fc0*/  FMUL R2, R2, UR6 ;  /* 0x0000000602027c20 */ /* 0x000fc80008400000 */
[----:B------:R0:W0:Y:S01]  /*4fd0*/  F2I.U32.TRUNC.NTZ R3, R2 ;  /* 0x0000000200037305 */ /* 0x000022000020f000 */
[----:B--2---:R-:W-:Y:S05]  /*4fe0*/  @!P0 BRA `(.L_x_91) ;  /* 0x0000000000308947 */ /* 0x004fea0003800000 */
        /* <DEDUP_REMOVED lines=12> */
.L_x_91:
[----:B0-----:R-:W-:Y:S01]  /*50b0*/  I2FP.F32.U32 R2, UR35 ;  /* 0x0000002300027c45 */ /* 0x001fe20008201000 */
[----:B------:R-:W-:Y:S02]  /*50c0*/  USHF.R.U64 UR6, UR26, UR28, UR27 ;  /* 0x0000001c1a067299 */ /* 0x000fe4000800121b */
[----:B------:R-:W-:Y:S01]  /*50d0*/  USHF.R.U32.HI UR4, URZ, UR28, UR27 ;  /* 0x0000001c3f047299 */ /* 0x000fe2000801161b */
[----:B------:R-:W-:Y:S01]  /*50e0*/  R2UR UR28, R3 ;  /* 0x00000000031c72ca */ /* 0x000fe200000e0000 */
[----:B------:R-:W-:Y:S01]  /*50f0*/  UIADD3 UR24, UP0, URZ, -UR6, URZ ;  /* 0x800000063f187290 */ /* 0x000fe2000ff1e03f */
[----:B------:R-:W-:Y:S01]  /*5100*/  FMUL R2, R2, UR34 ;  /* 0x0000002202027c20 */ /* 0x000fe20008400000 */
[----:B------:R-:W-:Y:S01]  /*5110*/  ULDC.64 UR26, c[0x0][0x620] ;  /* 0x00018800001a7ab9 */ /* 0x000fe20000000a00 */
[----:B------:R-:W-:Y:S01]  /*5120*/  UMOV UR10, UR29 ;  /* 0x0000001d000a7c82 */ /* 0x000fe20008000000 */
[----:B------:R-:W-:Y:S01]  /*5130*/  UIADD3.X UR4, URZ, ~UR4, URZ, UP0, !UPT ;  /* 0x800000043f047290 */ /* 0x000fe200087fe43f */
[----:B------:R-:W-:-:S02]  /*5140*/  UMOV UR11, UR33 ;  /* 0x00000021000b7c82 */ /* 0x000fc40008000000 */
[----:B------:R-:W0:Y:S01]  /*5150*/  F2I.U32.TRUNC.NTZ R2, R2 ;  /* 0x0000000200027305 */ /* 0x000e22000020f000 */
[----:B------:R-:W-:Y:S02]  /*5160*/  UIMAD UR4, UR4, UR26, URZ ;  /* 0x0000001a040472a4 */ /* 0x000fe4000f8e023f */
[----:B------:R-:W-:Y:S02]  /*5170*/  UIMAD.WIDE.U32 UR10, UR24, UR26, UR10 ;  /* 0x0000001a180a72a5 */ /* 0x000fe4000f8e000a */
[----:B------:R-:W-:Y:S01]  /*5180*/  UIMAD UR24, UR24, UR27, UR4 ;  /* 0x0000001b181872a4 */ /* 0x000fe2000f8e0204 */
[----:B------:R-:W-:Y:S01]  /*5190*/  ULDC UR38, c[0x0][0x658] ;  /* 0x0001960000267ab9 */ /* 0x000fe20000000800 */
[----:B------:R-:W-:Y:S02]  /*51a0*/  UMOV UR25, 0xffffffff ;  /* 0xffffffff00197882 */ /* 0x000fe40000000000 */
[----:B------:R-:W-:Y:S01]  /*51b0*/  UIADD3 UR11, UR11, UR24, URZ ;  /* 0x000000180b0b7290 */ /* 0x000fe2000fffe03f */
[----:B------:R-:W-:Y:S01]  /*51c0*/  ULDC UR26, c[0x0][0x618] ;  /* 0x00018600001a7ab9 */ /* 0x000fe20000000800 */
[----:B------:R-:W-:Y:S01]  /*51d0*/  ULDC.64 UR4, c[0x0][0x640] ;  /* 0x0001900000047ab9 */ /* 0x000fe20000000a00 */
[----:B------:R-:W-:Y:S01]  /*51e0*/  USHF.L.U32 UR34, UR25, UR38, URZ ;  /* 0x0000002619227299 */ /* 0x000fe2000800063f */
[----:B------:R-:W-:Y:S01]  /*51f0*/  ISETP.NE.U32.AND P0, PT, RZ, UR4, PT ;  /* 0x00000004ff007c0c */ /* 0x000fe2000bf05070 */
[----:B------:R-:W-:Y:S01]  /*5200*/  USHF.R.U64 UR25, UR10, UR26, UR11 ;  /* 0x0000001a0a197299 */ /* 0x000fe2000800120b */
[----:B0-----:R-:W-:Y:S01]  /*5210*/  R2UR UR29, R2 ;  /* 0x00000000021d72ca */ /* 0x001fe200000e0000 */
[----:B------:R-:W-:Y:S01]  /*5220*/  USHF.R.U32.HI UR10, URZ, UR26, UR11 ;  /* 0x0000001a3f0a7299 */ /* 0x000fe2000801160b */
[----:B------:R-:W-:Y:S01]  /*5230*/  ISETP.NE.AND.EX P0, PT, RZ, UR5, PT, P0 ;  /* 0x00000005ff007c0c */ /* 0x000fe2000bf05300 */
[----:B------:R-:W-:Y:S01]  /*5240*/  ULDC UR36, c[0x0][0x608] ;  /* 0x0001820000247ab9 */ /* 0x000fe20000000800 */
[----:B------:R-:W-:-:S02]  /*5250*/  ULOP3.LUT UR39, URZ, UR34, URZ, 0x33, !UPT ;  /* 0x000000223f277292 */ /* 0x000fc4000f8e333f */
[----:B------:R-:W-:Y:S02]  /*5260*/  USHF.R.U64 UR34, UR25, UR36, UR10 ;  /* 0x0000002419227299 */ /* 0x000fe4000800120a */
[----:B------:R-:W-:Y:S02]  /*5270*/  USHF.R.U32.HI UR10, URZ, UR36, UR10 ;  /* 0x000000243f0a7299 */ /* 0x000fe4000801160a */
[----:B------:R-:W-:Y:S02]  /*5280*/  UIADD3 UR28, -UR28, URZ, URZ ;  /* 0x0000003f1c1c7290 */ /* 0x000fe4000fffe13f */
[----:B------:R-:W-:Y:S01]  /*5290*/  USHF.R.U64 UR36, UR34, UR38, UR10 ;  /* 0x0000002622247299 */ /* 0x000fe2000800120a */
[----:B------:R-:W-:Y:S01]  /*52a0*/  UMOV UR33, 0x1 ;  /* 0x0000000100217882 */ /* 0x000fe20000000000 */
[----:B------:R-:W-:Y:S01]  /*52b0*/  ULDC UR27, c[0x0][0x144] ;  /* 0x00005100001b7ab9 */ /* 0x000fe20000000800 */
[----:B------:R-:W-:Y:S01]  /*52c0*/  UIADD3 UR37, -UR29, URZ, URZ ;  /* 0x0000003f1d257290 */ /* 0x000fe2000fffe13f */
[----:B------:R-:W-:Y:S01]  /*52d0*/  ULDC UR9, c[0x0][0x600] ;  /* 0x0001800000097ab9 */ /* 0x000fe20000000800 */
[----:B------:R-:W-:-:S02]  /*52e0*/  USHF.L.U32 UR33, UR33, UR38, URZ ;  /* 0x0000002621217299 */ /* 0x000fc4000800063f */
[----:B------:R-:W-:Y:S02]  /*52f0*/  USHF.R.U32.HI UR29, URZ, UR38, UR10 ;  /* 0x000000263f1d7299 */ /* 0x000fe4000801160a */
[----:B------:R-:W-:Y:S02]  /*5300*/  UIMAD UR38, UR27, UR28, UR8 ;  /* 0x0000001c1b2672a4 */ /* 0x000fe4000f8e0208 */
[----:B------:R-:W-:Y:S01]  /*5310*/  UIADD3 UR24, UR9, -0x1, URZ ;  /* 0xffffffff09187890 */ /* 0x000fe2000fffe03f */
[----:B------:R-:W-:Y:S01]  /*5320*/  ULDC UR42, c[0x0][0x148] ;  /* 0x00005200002a7ab9 */ /* 0x000fe20000000800 */
[----:B------:R-:W-:Y:S01]  /*5330*/  ULDC UR40, c[0x0][0x648] ;  /* 0x0001920000287ab9 */ /* 0x000fe20000000800 */
[----:B------:R-:W-:Y:S01]  /*5340*/  ULDC UR41, c[0x0][0x638] ;  /* 0x00018e0000297ab9 */ /* 0x000fe20000000800 */
[----:B------:R-:W-:Y:S01]  /*5350*/  UMOV UR28, UR36 ;  /* 0x00000024001c7c82 */ /* 0x000fe20008000000 */
[----:B------:R-:W-:Y:S07]  /*5360*/  @!P0 BRA `(.L_x_92) ;  /* 0x0000000000288947 */ /* 0x000fee0003800000 */
        /* <DEDUP_REMOVED lines=10> */
.L_x_92:
[----:B------:R-:W-:Y:S01]  /*5410*/  USHF.R.U64 UR4, UR28, UR40, UR29 ;  /* 0x000000281c047299 */ /* 0x000fe2000800121d */
[----:B------:R-:W-:Y:S01]  /*5420*/  IMAD.MOV.U32 R5, RZ, RZ, 0x1 ;  /* 0x00000001ff057424 */ /* 0x000fe200078e00ff */
[----:B------:R-:W-:Y:S01]  /*5430*/  ULOP3.LUT UR34, UR34, UR39, URZ, 0xc0, !UPT ;  /* 0x0000002722227292 */ /* 0x000fe2000f8ec03f */
[----:B------:R-:W-:Y:S01]  /*5440*/  IMAD.U32 R4, RZ, RZ, UR6 ;  /* 0x00000006ff047e24 */ /* 0x000fe2000f8e00ff */
[----:B------:R-:W-:Y:S02]  /*5450*/  UIADD3 UR5, -UR4, URZ, URZ ;  /* 0x0000003f04057290 */ /* 0x000fe4000fffe13f */
[----:B------:R-:W-:Y:S02]  /*5460*/  @UP2 UIMAD UR38, UR42, UR37, UR35 ;  /* 0x000000252a2622a4 */ /* 0x000fe4000f8e0223 */
[----:B------:R-:W-:Y:S02]  /*5470*/  ULOP3.LUT UR24, UR25, UR24, URZ, 0xc0, !UPT ;  /* 0x0000001819187292 */ /* 0x000fe4000f8ec03f */
[----:B------:R-:W-:-:S02]  /*5480*/  UIMAD UR4, UR33, UR4, UR34 ;  /* 0x00000004210472a4 */ /* 0x000fc4000f8e0222 */
        /* <DEDUP_REMOVED lines=8> */
.L_x_90:
[----:B------:R-:W-:Y:S01]  /*5510*/  UIADD3 UR18, UR31, UR18, URZ ;  /* 0x000000121f127290 */ /* 0x000fe2000fffe03f */
[----:B------:R-:W-:Y:S02]  /*5520*/  LOP3.LUT P0, RZ, R5, 0xff, RZ, 0xc0, !PT ;  /* 0x000000ff05ff7812 */ /* 0x000fe4000780c0ff */
[----:B------:R-:W-:Y:S01]  /*5530*/  LOP3.LUT R68, R68, 0x1, RZ, 0x3c, !PT ;  /* 0x0000000144447812 */ /* 0x000fe200078e3cff */
[----:B------:R-:W-:Y:S02]  /*5540*/  USHF.R.U32.HI UR4, URZ, 0x6, UR18 ;  /* 0x000000063f047899 */ /* 0x000fe40008011612 */
[----:B------:R-:W-:Y:S02]  /*5550*/  UISETP.GT.U32.AND UP0, UPT, UR18, 0x3f, UPT ;  /* 0x0000003f1200788c */ /* 0x000fe4000bf04070 */
[----:B------:R-:W-:Y:S02]  /*5560*/  ULOP3.LUT UR4, UR4, 0x1, URZ, 0xc0, !UPT ;  /* 0x0000000104047892 */ /* 0x000fe4000f8ec03f */
[----:B------:R-:W-:-:S02]  /*5570*/  UISETP.LT.U32.AND UP0, UPT, UR31, 0x40, UP0 ;  /* 0x000000401f00788c */ /* 0x000fc40008701070 */
[----:B------:R-:W-:Y:S02]  /*5580*/  UISETP.NE.U32.AND UP1, UPT, UR4, 0x1, UPT ;  /* 0x000000010400788c */ /* 0x000fe4000bf25070 */
[----:B------:R-:W-:Y:S02]  /*5590*/  USEL UR5, URZ, 0x1, !UP0 ;  /* 0x000000013f057887 */ /* 0x000fe4000c000000 */
[----:B------:R-:W-:Y:S02]  /*55a0*/  UISETP.GT.U32.AND UP1, UPT, UR31, 0x3f, !UP1 ;  /* 0x0000003f1f00788c */ /* 0x000fe4000cf24070 */
[----:B------:R-:W-:Y:S02]  /*55b0*/  ULOP3.LUT UR18, UR18, 0x3f, URZ, 0xc0, !UPT ;  /* 0x0000003f12127892 */ /* 0x000fe4000f8ec03f */
[----:B------:R-:W-:-:S04]  /*55c0*/  USEL UR4, URZ, 0x1, !UP1 ;  /* 0x000000013f047887 */ /* 0x000fc8000c800000 */
[----:B------:R-:W-:Y:S01]  /*55d0*/  ULOP3.LUT UR16, UR4, UR16, UR5, 0x96, !UPT ;  /* 0x0000001004107292 */ /* 0x000fe2000f8e9605 */
[----:B------:R-:W-:Y:S11]  /*55e0*/  @P0 BRA `(.L_x_93) ;  /* 0xffffffc800540947 */ /* 0x000ff6000383ffff */
[----:B------:R-:W-:Y:S05]  /*55f0*/  EXIT ;  /* 0x000000000000794d */ /* 0x000fea0003800000 */
.L_x_17:
[----:B------:R-:W-:-:S08]  /*5600*/  ISETP.NE.AND P0, PT, RZ, UR6, PT ;  /* 0x00000006ff007c0c */ /* 0x000fd0000bf05270 */
[----:B--23-5:R-:W0:-:S00]  /*5610*/  USETMAXREG.DEALLOC.CTAPOOL 0x28 ;  /* 0x00000028000079c8 */ /* 0x02ce0000080e0500 */
[----:B------:R-:W-:Y:S05]  /*5620*/  @P0 EXIT ;  /* 0x000000000000094d */ /* 0x000fea0003800000 */
[----:B0-----:R-:W-:Y:S01]  /*5630*/  LOP3.LUT P0, RZ, R10, 0xff, RZ, 0xc0, !PT ;  /* 0x000000ff0aff7812 */ /* 0x001fe2000780c0ff */
[----:B------:R-:W-:Y:S02]  /*5640*/  IMAD.MOV.U32 R11, RZ, RZ, 0x1 ;  /* 0x00000001ff0b7424 */ /* 0x000fe400078e00ff */
[----:B------:R-:W-:-:S10]  /*5650*/  IMAD.MOV.U32 R10, RZ, RZ, RZ ;  /* 0x000000ffff0a7224 */ /* 0x000fd400078e00ff */
[----:B------:R-:W-:Y:S05]  /*5660*/  @!P0 BRA `(.L_x_94) ;  /* 0x0000000c002c8947 */ /* 0x000fea0003800000 */
[----:B------:R-:W0:Y:S01]  /*5670*/  S2R R12, SR_CgaCtaId ;  /* 0x00000000000c7919 */ /* 0x000e220000008800 */
[----:B------:R-:W-:Y:S01]  /*5680*/  LOP3.LUT P0, RZ, R5, 0x1f, RZ, 0xc0, !PT ;  /* 0x0000001f05ff7812 */ /* 0x000fe2000780c0ff */
[----:B------:R-:W-:Y:S01]  /*5690*/  ULDC UR5, c[0x0][0x658] ;  /* 0x0001960000057ab9 */ /* 0x000fe20000000800 */
[----:B------:R-:W-:Y:S01]  /*56a0*/  UMOV UR6, 0xffffffff ;  /* 0xffffffff00067882 */ /* 0x000fe20000000000 */
[----:B------:R-:W-:Y:S01]  /*56b0*/  BSSY B0, `(.L_x_94) ;  /* 0x00000c6000007945 */ /* 0x000fe20003800000 */
[----:B------:R-:W-:Y:S01]  /*56c0*/  USHF.L.U32 UR6, UR6, UR5, URZ ;  /* 0x0000000506067299 */ /* 0x000fe2000800063f */
[C---:B------:R-:W-:Y:S01]  /*56d0*/  ISETP.NE.AND P3, PT, R6.reuse, RZ, PT ;  /* 0x000000ff0600720c */ /* 0x040fe20003f65270 */
[----:B------:R-:W-:Y:S01]  /*56e0*/  IMAD.MOV.U32 R13, RZ, RZ, 0x1 ;  /* 0x00000001ff0d7424 */ /* 0x000fe200078e00ff */
[----:B------:R-:W-:Y:S01]  /*56f0*/  ISETP.NE.OR P0, PT, R6, RZ, !P0 ;  /* 0x000000ff0600720c */ /* 0x000fe20004705670 */
[----:B------:R-:W-:Y:S01]  /*5700*/  IMAD.MOV.U32 R11, RZ, RZ, 0x1 ;  /* 0x00000001ff0b7424 */ /* 0x000fe200078e00ff */
[----:B------:R-:W-:Y:S01]  /*5710*/  ULDC UR4, c[0x0][0x600] ;  /* 0x0001800000047ab9 */ /* 0x000fe20000000800 */
[----:B------:R-:W-:Y:S01]  /*5720*/  IMAD.MOV.U32 R10, RZ, RZ, RZ ;  /* 0x000000ffff0a7224 */ /* 0x000fe200078e00ff */
[----:B------:R-:W-:Y:S01]  /*5730*/  UMOV UR8, 0x1 ;  /* 0x0000000100087882 */ /* 0x000fe20000000000 */
[----:B------:R-:W-:-:S02]  /*5740*/  UIADD3 UR27, UR14, 0x1, URZ ;  /* 0x000000010e1b7890 */ /* 0x000fc4000fffe03f */
[----:B------:R-:W-:Y:S02]  /*5750*/  ULOP3.LUT UR26, UR7, 0x2, URZ, 0xfc, !UPT ;  /* 0x00000002071a7892 */ /* 0x000fe4000f8efc3f */
[----:B------:R-:W-:Y:S02]  /*5760*/  UIADD3 UR4, UR4, -0x1, URZ ;  /* 0xffffffff04047890 */ /* 0x000fe4000fffe03f */
[----:B------:R-:W-:Y:S02]  /*5770*/  USHF.L.U32 UR5, UR8, UR5, URZ ;  /* 0x0000000508057299 */ /* 0x000fe4000800063f */
[----:B------:R-:W-:Y:S01]  /*5780*/  ULOP3.LUT UR6, URZ, UR6, URZ, 0x33, !UPT ;  /* 0x000000063f067292 */ /* 0x000fe2000f8e333f */
[----:B------:R-:W-:Y:S01]  /*5790*/  ULDC.64 UR24, c[0x0][0x198] ;  /* 0x0000660000187ab9 */ /* 0x000fe20000000a00 */
[----:B0-----:R-:W-:-:S10]  /*57a0*/  LOP3.LUT R12, R12, 0x1, RZ, 0xc0, !PT ;  /* 0x000000010c0c7812 */ /* 0x001fd400078ec0ff */
.L_x_106:
[----:B------:R-:W-:-:S03]  /*57b0*/  UMOV UR8, 0xffffffff ;  /* 0xffffffff00087882 */ /* 0x000fc60000000000 */
[----:B------:R-:W-:Y:S05]  /*57c0*/  BRA.DIV UR8, `(.L_x_95) ;  /* 0x0000003208607947 */ /* 0x000fea000b800000 */
[----:B------:R-:W-:-:S13]  /*57d0*/  ELECT P1, URZ, PT ;  /* 0x00000000003f782f */ /* 0x000fda0003820000 */
.L_x_179:
[----:B------:R-:W0:Y:S01]  /*57e0*/  LDC R5, c[0x0][0x28c] ;  /* 0x0000a300ff057b82 */ /* 0x000e220000000800 */
[----:B------:R-:W-:Y:S01]  /*57f0*/  BSSY B1, `(.L_x_96) ;  /* 0x000003b000017945 */ /* 0x000fe20003800000 */
[----:B0-----:R-:W-:-:S13]  /*5800*/  ISETP.LT.OR P1, PT, R5, 0x1, !P1 ;  /* 0x000000010500780c */ /* 0x001fda0004f21670 */
[----:B------:R-:W-:Y:S05]  /*5810*/  @P1 BRA `(.L_x_97) ;  /* 0x0000000000e01947 */ /* 0x000fea0003800000 */
[----:B------:R-:W-:Y:S02]  /*5820*/  IMAD R5, R3, 0x2, R12 ;  /* 0x0000000203057824 */ /* 0x000fe400078e020c */
[----:B------:R-:W-:Y:S02]  /*5830*/  IMAD.SHL.U32 R8, R2, 0x40, RZ ;  /* 0x0000004002087824 */ /* 0x000fe400078e00ff */
[----:B------:R-:W-:Y:S02]  /*5840*/  IMAD.MOV.U32 R15, RZ, RZ, RZ ;  /* 0x000000ffff0f7224 */ /* 0x000fe400078e00ff */
[----:B------:R-:W-:Y:S02]  /*5850*/  IMAD.U32 R17, RZ, RZ, UR27 ;  /* 0x0000001bff117e24 */ /* 0x000fe4000f8e00ff */
[----:B------:R-:W-:Y:S02]  /*5860*/  IMAD.MOV.U32 R2, RZ, RZ, R11 ;  /* 0x000000ffff027224 */ /* 0x000fe400078e000b */
[----:B------:R-:W-:-:S02]  /*5870*/  IMAD.MOV.U32 R3, RZ, RZ, R10 ;  /* 0x000000ffff037224 */ /* 0x000fc400078e000a */
[----:B------:R-:W-:-:S07]  /*5880*/  IMAD R7, R5, 0x18, RZ ;  /* 0x0000001805077824 */ /* 0x000fce00078e02ff */
.L_x_101:
[----:B------:R-:W0:Y:S01]  /*5890*/  S2R R6, SR_CgaCtaId ;  /* 0x0000000000067919 */ /* 0x000e220000008800 */
[----:B------:R-:W-:-:S04]  /*58a0*/  MOV R5, 0x400 ;  /* 0x0000040000057802 */ /* 0x000fc80000000f00 */
[----:B0-----:R-:W-:Y:S02]  /*58b0*/  LEA R16, R6, R5, 0x18 ;  /* 0x0000000506107211 */ /* 0x001fe400078ec0ff */
[----:B------:R-:W-:Y:S01]  /*58c0*/  SHF.L.U32 R5, R2, 0x1f, RZ ;  /* 0x0000001f02057819 */ /* 0x000fe200000006ff */
[----:B------:R-:W0:Y:S02]  /*58d0*/  @!P3 LDC R6, c[0x0][0x500] ;  /* 0x00014000ff06bb82 */ /* 0x000e240000000800 */
[----:B------:R-:W-:-:S04]  /*58e0*/  IMAD R14, R3, 0x8, R16 ;  /* 0x00000008030e7824 */ /* 0x000fc800078e0210 */
[----:B------:R-:W1:Y:S02]  /*58f0*/  SYNCS.PHASECHK.TRANS64.TRYWAIT P1, [R14+URZ+0x200], R5 ;  /* 0x000200050e0075a7 */ /* 0x000e64000802017f */
[----:B-1----:R-:W-:Y:S05]  /*5900*/  @!P1 BRA `(.L_x_98) ;  /* 0x0000003000309947 */ /* 0x002fea0003800000 */
.L_x_180:
[----:B------:R-:W-:Y:S01]  /*5910*/  UPRMT UR8, UR26, 0x9910, URZ ;  /* 0x000099101a087896 */ /* 0x000fe2000800003f */
[----:B0-----:R0:W-:Y:S03]  /*5920*/  @!P3 SYNCS.ARRIVE.TRANS64 RZ, [R14+URZ], R6 ;  /* 0x000000060effb9a7 */ /* 0x0011e6000800003f */
[----:B------:R-:W-:-:S06]  /*5930*/  UISETP.NE.AND UP0, UPT, UR8, 0x2, UPT ;  /* 0x000000020800788c */ /* 0x000fcc000bf05270 */
[----:B------:R-:W-:-:S13]  /*5940*/  PLOP3.LUT P1, PT, PT, PT, UP0, 0x80, 0x0 ;  /* 0x000000000000781c */ /* 0x000fda0003f2f008 */
[----:B0-----:R-:W-:Y:S05]  /*5950*/  @P1 BRA `(.L_x_99) ;  /* 0x0000000000041947 */ /* 0x001fea0003800000 */
[----:B------:R-:W-:Y:S01]  /*5960*/  BPT.TRAP 0x1 ;  /* 0x000000040000795c */ /* 0x000fe20000300000 */
.L_x_99:
[----:B------:R-:W-:Y:S05]  /*5970*/  @P0 BRA `(.L_x_100) ;  /* 0x0000000000040947 */ /* 0x000fea0003800000 */
[----:B------:R-:W-:Y:S01]  /*5980*/  BPT.TRAP 0x1 ;  /* 0x000000040000795c */ /* 0x000fe20000300000 */
.L_x_100:
[C---:B-1----:R-:W-:Y:S01]  /*5990*/  IMAD R5, R3.reuse, 0x2, R12 ;  /* 0x0000000203057824 */ /* 0x042fe200078e020c */
[----:B------:R-:W-:Y:S01]  /*59a0*/  R2UR UR20, R8 ;  /* 0x00000000081472ca */ /* 0x000fe200000e0000 */
[--C-:B------:R-:W-:Y:S01]  /*59b0*/  IMAD R6, R3, 0x800, R16.reuse ;  /* 0x0000080003067824 */ /* 0x100fe200078e0210 */
[----:B------:R-:W-:Y:S01]  /*59c0*/  R2UR UR9, R14 ;  /* 0x000000000e0972ca */ /* 0x000fe200000e0000 */
[----:B------:R-:W-:Y:S01]  /*59d0*/  IMAD R5, R5, 0x300, R16 ;  /* 0x0000030005057824 */ /* 0x000fe200078e0210 */
[----:B------:R-:W-:Y:S01]  /*59e0*/  UIADD3 UR16, UP0, UR24, 0xf0, URZ ;  /* 0x000000f018107890 */ /* 0x000fe2000ff1e03f */
[----:B------:R-:W-:Y:S01]  /*59f0*/  VIADD R17, R17, 0xffffffff ;  /* 0xffffffff11117836 */ /* 0x000fe20000000000 */
[----:B------:R-:W-:Y:S01]  /*5a00*/  R2UR UR8, R6 ;  /* 0x00000000060872ca */ /* 0x000fe200000e0000 */
[----:B------:R-:W-:Y:S01]  /*5a10*/  UIADD3 UR28, UP1, UR24, 0x1f0, URZ ;  /* 0x000001f0181c7890 */ /* 0x000fe2000ff3e03f */
[----:B------:R-:W-:Y:S01]  /*5a20*/  R2UR UR11, R5 ;  /* 0x00000000050b72ca */ /* 0x000fe200000e0000 */
[----:B------:R-:W-:Y:S01]  /*5a30*/  UIADD3.X UR17, URZ, UR25, URZ, UP0, !UPT ;  /* 0x000000193f117290 */ /* 0x000fe200087fe43f */
[----:B------:R-:W-:Y:S01]  /*5a40*/  R2UR UR10, R15 ;  /* 0x000000000f0a72ca */ /* 0x000fe200000e0000 */
[----:B------:R-:W-:Y:S01]  /*5a50*/  VIADD R3, R3, 0x1 ;  /* 0x0000000103037836 */ /* 0x000fe20000000000 */
[----:B------:R-:W-:Y:S01]  /*5a60*/  R2UR UR12, R4 ;  /* 0x00000000040c72ca */ /* 0x000fe200000e0000 */
[----:B------:R-:W-:Y:S01]  /*5a70*/  UIADD3.X UR29, URZ, UR25, URZ, UP1, !UPT ;  /* 0x000000193f1d7290 */ /* 0x000fe20008ffe43f */
[----:B------:R-:W-:Y:S01]  /*5a80*/  R2UR UR21, R7 ;  /* 0x00000000071572ca */ /* 0x000fe200000e0000 */
[----:B------:R-:W-:Y:S01]  /*5a90*/  UMOV UR18, 0x0 ;  /* 0x0000000000127882 */ /* 0x000fe20000000000 */
[----:B------:R-:W-:Y:S01]  /*5aa0*/  ISETP.GT.AND P2, PT, R17, 0x1, PT ;  /* 0x000000011100780c */ /* 0x000fe20003f44270 */
[----:B------:R-:W-:Y:S01]  /*5ab0*/  UMOV UR19, 0x10000000 ;  /* 0x1000000000137882 */ /* 0x000fe20000000000 */
[----:B------:R-:W-:Y:S01]  /*5ac0*/  ISETP.NE.AND P1, PT, R3, 0x40, PT ;  /* 0x000000400300780c */ /* 0x000fe20003f25270 */
[----:B------:R-:W-:Y:S01]  /*5ad0*/  UIADD3 UR8, UR8, 0x500, URZ ;  /* 0x0000050008087890 */ /* 0x000fe2000fffe03f */
[----:B------:R-:W-:Y:S01]  /*5ae0*/  VIADD R15, R15, 0x20 ;  /* 0x000000200f0f7836 */ /* 0x000fe20000000000 */
[----:B------:R-:W-:Y:S01]  /*5af0*/  UIADD3 UR15, UR11, 0x20500, URZ ;  /* 0x000205000b0f7890 */ /* 0x000fe2000fffe03f */
[----:B------:R-:W-:Y:S01]  /*5b00*/  SEL R5, RZ, 0x1, P1 ;  /* 0x00000001ff057807 */ /* 0x000fe20000800000 */
[----:B------:R-:W-:Y:S01]  /*5b10*/  UMOV UR30, 0x30000 ;  /* 0x00030000001e7882 */ /* 0x000fe20000000000 */
[----:B------:R-:W-:Y:S01]  /*5b20*/  UMOV UR11, UR20 ;  /* 0x00000014000b7c82 */ /* 0x000fe20008000000 */
[----:B------:R-:W-:-:S02]  /*5b30*/  SEL R3, R3, RZ, P1 ;  /* 0x000000ff03037207 */ /* 0x000fc40000800000 */
[----:B------:R-:W-:Y:S01]  /*5b40*/  LOP3.LUT R2, R2, R5, RZ, 0x3c, !PT ;  /* 0x0000000502027212 */ /* 0x000fe200078e3cff */
[----:B------:R0:W-:Y:S02]  /*5b50*/  UTMALDG.3D [UR8], [UR16], desc[UR18] ;  /* 0x00001208100075b4 */ /* 0x0001e40008011000 */
[----:B0-----:R-:W-:Y:S01]  /*5b60*/  UMOV UR8, UR15 ;  /* 0x0000000f00087c82 */ /* 0x001fe20008000000 */
[----:B------:R-:W-:Y:S02]  /*5b70*/  UMOV UR11, UR21 ;  /* 0x00000015000b7c82 */ /* 0x000fe40008000000 */
[----:B------:R0:W-:Y:S02]  /*5b80*/  UTMALDG.3D.MULTICAST [UR8], [UR28], UR30, desc[UR18] ;  /* 0x000012081c0073b4 */ /* 0x0001e4000801181e */
[----:B0-----:R-:W-:Y:S05]  /*5b90*/  @P2 BRA `(.L_x_101) ;  /* 0xfffffffc003c2947 */ /* 0x001fea000383ffff */
.L_x_97:
[----:B------:R-:W-:Y:S05]  /*5ba0*/  BSYNC B1 ;  /* 0x0000000000017941 */ /* 0x000fea0003800000 */
.L_x_96:
[----:B------:R-:W-:Y:S01]  /*5bb0*/  LOP3.LUT P4, RZ, R13, 0xff, RZ, 0xc0, !PT ;  /* 0x000000ff0dff7812 */ /* 0x000fe2000788c0ff */
[----:B------:R-:W-:Y:S01]  /*5bc0*/  VIADD R10, R10, UR14 ;  /* 0x0000000e0a0a7c36 */ /* 0x000fe20008000000 */
[----:B------:R-:W-:Y:S01]  /*5bd0*/  ULDC.64 UR8, c[0x0][0x650] ;  /* 0x0001940000087ab9 */ /* 0x000fe20000000a00 */
[----:B------:R-:W-:Y:S01]  /*5be0*/  BSSY B1, `(.L_x_102) ;  /* 0x0000070000017945 */ /* 0x000fe20003800000 */
[----:B------:R-:W-:Y:S02]  /*5bf0*/  PRMT R5, RZ, 0x7610, R5 ;  /* 0x00007610ff057816 */ /* 0x000fe40000000005 */
[----:B------:R-:W-:Y:S02]  /*5c00*/  SHF.R.U32.HI R2, RZ, 0x6, R10 ;  /* 0x00000006ff027819 */ /* 0x000fe4000001160a */
[----:B------:R-:W-:Y:S02]  /*5c10*/  ISETP.GT.U32.AND P1, PT, R10, 0x3f, PT ;  /* 0x0000003f0a00780c */ /* 0x000fe40003f24070 */
[----:B------:R-:W-:-:S02]  /*5c20*/  LOP3.LUT R2, R2, 0x1, RZ, 0xc0, !PT ;  /* 0x0000000102027812 */ /* 0x000fc400078ec0ff */
[----:B------:R-:W-:Y:S01]  /*5c30*/  LOP3.LUT R10, R10, 0x3f, RZ, 0xc0, !PT ;  /* 0x0000003f0a0a7812 */ /* 0x000fe200078ec0ff */
[----:B------:R-:W0:Y:S01]  /*5c40*/  @P4 S2R R4, SR_CgaCtaId ;  /* 0x0000000000044919 */ /* 0x000e220000008800 */
[----:B------:R-:W-:Y:S02]  /*5c50*/  @P4 MOV R3, 0x400 ;  /* 0x0000040000034802 */ /* 0x000fe40000000f00 */
[----:B------:R-:W-:Y:S02]  /*5c60*/  ISETP.NE.U32.AND P2, PT, R2, 0x1, PT ;  /* 0x000000010200780c */ /* 0x000fe40003f45070 */
[----:B------:R-:W-:Y:S02]  /*5c70*/  PRMT R13, RZ, 0x7610, R13 ;  /* 0x00007610ff0d7816 */ /* 0x000fe4000000000d */
[----:B0-----:R-:W-:Y:S01]  /*5c80*/  @P4 LEA R3, R4, R3, 0x18 ;  /* 0x0000000304034211 */ /* 0x001fe200078ec0ff */
[----:B------:R-:W-:-:S03]  /*5c90*/  IMAD.U32 R4, RZ, RZ, UR14 ;  /* 0x0000000eff047e24 */ /* 0x000fc6000f8e00ff */
[----:B------:R0:W-:Y:S01]  /*5ca0*/  @P4 SYNCS.ARRIVE.TRANS64.A1T0 RZ, [R3+URZ+0x438], RZ ;  /* 0x000438ff03ff49a7 */ /* 0x0001e2000810003f */
[----:B------:R-:W-:Y:S02]  /*5cb0*/  IADD3 R0, P4, R0, UR22, RZ ;  /* 0x0000001600007c10 */ /* 0x000fe4000ff9e0ff */
[----:B------:R-:W-:Y:S02]  /*5cc0*/  ISETP.LT.U32.AND P1, PT, R4, 0x40, P1 ;  /* 0x000000400400780c */ /* 0x000fe40000f21070 */
[----:B------:R-:W-:Y:S02]  /*5cd0*/  IADD3.X R9, R9, UR13, RZ, P4, !PT ;  /* 0x0000000d09097c10 */ /* 0x000fe4000a7fe4ff */
[----:B------:R-:W-:Y:S02]  /*5ce0*/  ISETP.GE.U32.AND P4, PT, R0, UR8, PT ;  /* 0x0000000800007c0c */ /* 0x000fe4000bf86070 */
[----:B------:R-:W-:Y:S02]  /*5cf0*/  SEL R2, RZ, 0x1, !P1 ;  /* 0x00000001ff027807 */ /* 0x000fe40004800000 */
[----:B------:R-:W-:-:S02]  /*5d00*/  ISETP.GE.U32.AND.EX P1, PT, R9, UR9, PT, P4 ;  /* 0x0000000909007c0c */ /* 0x000fc4000bf26140 */
[----:B------:R-:W-:Y:S01]  /*5d10*/  ISETP.GT.U32.AND P2, PT, R4, 0x3f, !P2 ;  /* 0x0000003f0400780c */ /* 0x000fe20005744070 */
[----:B------:R-:W-:-:S03]  /*5d20*/  IMAD.MOV.U32 R4, RZ, RZ, -0x1 ;  /* 0xffffffffff047424 */ /* 0x000fc600078e00ff */
[----:B0-----:R-:W-:-:S04]  /*5d30*/  SEL R3, RZ, 0x1, !P2 ;  /* 0x00000001ff037807 */ /* 0x001fc80005000000 */
[----:B------:R-:W-:Y:S01]  /*5d40*/  LOP3.LUT R11, R3, R11, R2, 0x96, !PT ;  /* 0x0000000b030b7212 */ /* 0x000fe200078e9602 */
[----:B------:R-:W-:Y:S02]  /*5d50*/  IMAD.MOV.U32 R2, RZ, RZ, -0x1 ;  /* 0xffffffffff027424 */ /* 0x000fe400078e00ff */
[----:B------:R-:W-:Y:S01]  /*5d60*/  IMAD.MOV.U32 R3, RZ, RZ, -0x1 ;  /* 0xffffffffff037424 */ /* 0x000fe200078e00ff */
[----:B------:R-:W-:Y:S06]  /*5d70*/  @P1 BRA `(.L_x_103) ;  /* 0x0000000400581947 */ /* 0x000fec0003800000 */
[----:B------:R-:W0:Y:S01]  /*5d80*/  S2UR UR8, SR_CTAID.X ;  /* 0x00000000000879c3 */ /* 0x000e220000002500 */
[----:B------:R-:W-:Y:S01]  /*5d90*/  ULDC.64 UR10, c[0x0][0x628] ;  /* 0x00018a00000a7ab9 */ /* 0x000fe20000000a00 */
[----:B------:R-:W-:Y:S01]  /*5da0*/  ULDC UR9, c[0x0][0x150] ;  /* 0x0000540000097ab9 */ /* 0x000fe20000000800 */
[----:B------:R-:W-:Y:S01]  /*5db0*/  ISETP.NE.U32.AND P1, PT, RZ, UR10, PT ;  /* 0x0000000aff007c0c */ /* 0x000fe2000bf25070 */
[----:B------:R-:W-:Y:S01]  /*5dc0*/  ULDC UR12, c[0x0][0x630] ;  /* 0x00018c00000c7ab9 */ /* 0x000fe20000000800 */
[----:B------:R-:W-:Y:S01]  /*5dd0*/  ULDC UR16, c[0x0][0x154] ;  /* 0x0000550000107ab9 */ /* 0x000fe20000000800 */
[----:B------:R-:W-:Y:S01]  /*5de0*/  IMAD.MOV.U32 R2, RZ, RZ, R0 ;  /* 0x000000ffff027224 */ /* 0x000fe200078e0000 */
[----:B------:R-:W-:Y:S01]  /*5df0*/  ISETP.NE.AND.EX P1, PT, RZ, UR11, PT, P1 ;  /* 0x0000000bff007c0c */ /* 0x000fe2000bf25310 */
[----:B------:R-:W1:Y:S01]  /*5e00*/  S2UR UR15, SR_CTAID.Y ;  /* 0x00000000000f79c3 */ /* 0x000e620000002600 */
[----:B0-----:R-:W-:-:S05]  /*5e10*/  I2FP.F32.U32 R3, UR8 ;  /* 0x0000000800037c45 */ /* 0x001fca0008201000 */
[----:B------:R-:W-:Y:S01]  /*5e20*/  FMUL R8, R3, UR9 ;  /* 0x0000000903087c20 */ /* 0x000fe20008400000 */
[----:B------:R-:W-:-:S05]  /*5e30*/  IMAD.MOV.U32 R3, RZ, RZ, R9 ;  /* 0x000000ffff037224 */ /* 0x000fca00078e0009 */
[----:B------:R-:W-:Y:S05]  /*5e40*/  @!P1 BRA `(.L_x_104) ;  /* 0x0000000000289947 */ /* 0x000fea0003800000 */
[----:B------:R-:W-:Y:S02]  /*5e50*/  ULDC UR9, c[0x0][0x634] ;  /* 0x00018d0000097ab9 */ /* 0x000fe40000000800 */
[----:B------:R-:W-:-:S05]  /*5e60*/  IADD3 R7, P1, R0, UR9, RZ ;  /* 0x0000000900077c10 */ /* 0x000fca000ff3e0ff */
[----:B------:R-:W-:-:S04]  /*5e70*/  IMAD.X R15, RZ, RZ, R9, P1 ;  /* 0x000000ffff0f7224 */ /* 0x000fc800008e0609 */
[----:B------:R-:W-:-:S04]  /*5e80*/  IMAD.WIDE.U32 R4, R15, UR10, RZ ;  /* 0x0000000a0f047c25 */ /* 0x000fc8000f8e00ff */
[----:B------:R-:W-:-:S04]  /*5e90*/  IMAD.WIDE.U32 R4, P1, R7, UR11, R4 ;  /* 0x0000000b07047c25 */ /* 0x000fc8000f820004 */
[----:B------:R-:W-:-:S04]  /*5ea0*/  IMAD.WIDE.U32 R6, R7, UR10, RZ ;  /* 0x0000000a07067c25 */ /* 0x000fc8000f8e00ff */
[----:B------:R-:W-:Y:S01]  /*5eb0*/  IMAD.X R3, RZ, RZ, RZ, P1 ;  /* 0x000000ffff037224 */ /* 0x000fe200008e06ff */
[----:B------:R-:W-:Y:S01]  /*5ec0*/  IADD3 RZ, P1, R7, R4, RZ ;  /* 0x0000000407ff7210 */ /* 0x000fe20007f3e0ff */
[----:B------:R-:W-:-:S04]  /*5ed0*/  IMAD.MOV.U32 R2, RZ, RZ, R5 ;  /* 0x000000ffff027224 */ /* 0x000fc800078e0005 */
[----:B------:R-:W-:-:S08]  /*5ee0*/  IMAD.WIDE.U32.X R2, R15, UR11, R2, P1 ;  /* 0x0000000b0f027c25 */ /* 0x000fd000088e0402 */
.L_x_104:
[--C-:B------:R-:W-:Y:S01]  /*5ef0*/  SHF.R.U64 R14, R2, UR12, R3.reuse ;  /* 0x0000000c020e7c19 */ /* 0x100fe20008001203 */
[----:B------:R0:W2:Y:S01]  /*5f00*/  F2I.U32.TRUNC.NTZ R7, R8 ;  /* 0x0000000800077305 */ /* 0x0000a2000020f000 */
[----:B------:R-:W-:Y:S01]  /*5f10*/  SHF.R.U32.HI R2, RZ, UR12, R3 ;  /* 0x0000000cff027c19 */ /* 0x000fe20008011603 */
[----:B------:R-:W-:Y:S01]  /*5f20*/  ULDC.64 UR10, c[0x0][0x620] ;  /* 0x00018800000a7ab9 */ /* 0x000fe20000000a00 */
[----:B------:R-:W-:Y:S01]  /*5f30*/  IADD3 R5, P1, RZ, -R14, RZ ;  /* 0x8000000eff057210 */ /* 0x000fe20007f3e0ff */
[----:B------:R-:W-:Y:S01]  /*5f40*/  ULDC UR12, c[0x0][0x658] ;  /* 0x00019600000c7ab9 */ /* 0x000fe20000000800 */
[----:B-1----:R-:W-:Y:S01]  /*5f50*/  I2FP.F32.U32 R4, UR15 ;  /* 0x0000000f00047c45 */ /* 0x002fe20008201000 */
[----:B------:R-:W-:Y:S02]  /*5f60*/  ULDC UR18, c[0x0][0x648] ;  /* 0x0001920000127ab9 */ /* 0x000fe40000000800 */
[----:B------:R-:W-:Y:S02]  /*5f70*/  IMAD.X R2, RZ, RZ, ~R2, P1 ;  /* 0x000000ffff027224 */ /* 0x000fe400008e0e02 */
[----:B------:R-:W-:Y:S01]  /*5f80*/  FMUL R6, R4, UR16 ;  /* 0x0000001004067c20 */ /* 0x000fe20008400000 */
[----:B0-----:R-:W-:Y:S01]  /*5f90*/  IMAD.MOV.U32 R8, RZ, RZ, R0 ;  /* 0x000000ffff087224 */ /* 0x001fe200078e0000 */
[----:B------:R-:W-:Y:S01]  /*5fa0*/  ULDC.64 UR16, c[0x0][0x640] ;  /* 0x0001900000107ab9 */ /* 0x000fe20000000a00 */
[----:B------:R-:W-:Y:S01]  /*5fb0*/  IMAD R4, R2, UR10, RZ ;  /* 0x0000000a02047c24 */ /* 0x000fe2000f8e02ff */
[----:B------:R-:W-:Y:S01]  /*5fc0*/  ISETP.NE.U32.AND P1, PT, RZ, UR16, PT ;  /* 0x00000010ff007c0c */ /* 0x000fe2000bf25070 */
[----:B------:R-:W-:Y:S01]  /*5fd0*/  IMAD.WIDE.U32 R2, R5, UR10, R8 ;  /* 0x0000000a05027c25 */ /* 0x000fe2000f8e0008 */
[----:B------:R-:W0:Y:S01]  /*5fe0*/  F2I.U32.TRUNC.NTZ R6, R6 ;  /* 0x0000000600067305 */ /* 0x000e22000020f000 */
[----:B------:R-:W1:Y:S01]  /*5ff0*/  LDC R8, c[0x0][0x610] ;  /* 0x00018400ff087b82 */ /* 0x000e620000000800 */
[----:B--2---:R-:W-:Y:S01]  /*6000*/  R2UR UR9, R7 ;  /* 0x00000000070972ca */ /* 0x004fe200000e0000 */
[----:B------:R-:W-:Y:S01]  /*6010*/  IMAD R5, R5, UR11, R4 ;  /* 0x0000000b05057c24 */ /* 0x000fe2000f8e0204 */
[----:B------:R-:W-:Y:S01]  /*6020*/  ULDC UR10, c[0x0][0x618] ;  /* 0x00018600000a7ab9 */ /* 0x000fe20000000800 */
[----:B------:R-:W-:-:S02]  /*6030*/  ISETP.NE.AND.EX P1, PT, RZ, UR17, PT, P1 ;  /* 0x00000011ff007c0c */ /* 0x000fc4000bf25310 */
[----:B------:R-:W-:-:S05]  /*6040*/  IMAD.IADD R3, R3, 0x1, R5 ;  /* 0x0000000103037824 */ /* 0x000fca00078e0205 */
[--C-:B------:R-:W-:Y:S02]  /*6050*/  SHF.R.U64 R16, R2, UR10, R3.reuse ;  /* 0x0000000a02107c19 */ /* 0x100fe40008001203 */
[----:B------:R-:W-:Y:S01]  /*6060*/  SHF.R.U32.HI R3, RZ, UR10, R3 ;  /* 0x0000000aff037c19 */ /* 0x000fe20008011603 */
[----:B------:R-:W-:Y:S01]  /*6070*/  ULDC UR10, c[0x0][0x608] ;  /* 0x00018200000a7ab9 */ /* 0x000fe20000000800 */
[----:B0-----:R-:W-:Y:S02]  /*6080*/  R2UR UR11, R6 ;  /* 0x00000000060b72ca */ /* 0x001fe400000e0000 */
[--C-:B------:R-:W-:Y:S02]  /*6090*/  SHF.R.U64 R17, R16, UR10, R3.reuse ;  /* 0x0000000a10117c19 */ /* 0x100fe40008001203 */
[----:B------:R-:W-:Y:S01]  /*60a0*/  SHF.R.U32.HI R2, RZ, UR10, R3 ;  /* 0x0000000aff027c19 */ /* 0x000fe20008011603 */
[----:B------:R-:W-:-:S03]  /*60b0*/  UIADD3 UR10, -UR9, URZ, URZ ;  /* 0x0000003f090a7290 */ /* 0x000fc6000fffe13f */
[--C-:B------:R-:W-:Y:S01]  /*60c0*/  SHF.R.U64 R19, R17, UR12, R2.reuse ;  /* 0x0000000c11137c19 */ /* 0x100fe20008001202 */
[----:B------:R-:W-:Y:S01]  /*60d0*/  ULDC UR9, c[0x0][0x144] ;  /* 0x0000510000097ab9 */ /* 0x000fe20000000800 */
[----:B------:R-:W-:-:S03]  /*60e0*/  SHF.R.U32.HI R3, RZ, UR12, R2 ;  /* 0x0000000cff037c19 */ /* 0x000fc60008011602 */
[----:B------:R-:W-:Y:S01]  /*60f0*/  IMAD.MOV.U32 R2, RZ, RZ, R19 ;  /* 0x000000ffff027224 */ /* 0x000fe200078e0013 */
[----:B------:R-:W-:Y:S06]  /*6100*/  @!P1 BRA `(.L_x_105) ;  /* 0x0000000000289947 */ /* 0x000fec0003800000 */
        /* <DEDUP_REMOVED lines=10> */
.L_x_105:
[----:B------:R-:W-:Y:S01]  /*61b0*/  UIADD3 UR11, -UR11, URZ, URZ ;  /* 0x0000003f0b0b7290 */ /* 0x000fe2000fffe13f */
[----:B------:R-:W-:Y:S01]  /*61c0*/  SHF.R.U64 R3, R2, UR18, R3 ;  /* 0x0000001202037c19 */ /* 0x000fe20008001203 */
[----:B------:R-:W-:Y:S01]  /*61d0*/  UIMAD UR8, UR9, UR10, UR8 ;  /* 0x0000000a090872a4 */ /* 0x000fe2000f8e0208 */
[----:B------:R-:W-:Y:S01]  /*61e0*/  LOP3.LUT R2, R17, UR6, RZ, 0xc0, !PT ;  /* 0x0000000611027c12 */ /* 0x000fe2000f8ec0ff */
[----:B------:R-:W-:Y:S01]  /*61f0*/  IMAD.MOV.U32 R5, RZ, RZ, 0x1 ;  /* 0x00000001ff057424 */ /* 0x000fe200078e00ff */
[----:B------:R-:W-:Y:S01]  /*6200*/  ULDC UR9, c[0x0][0x148] ;  /* 0x0000520000097ab9 */ /* 0x000fe20000000800 */
[----:B------:R-:W-:Y:S01]  /*6210*/  IMAD.MOV R4, RZ, RZ, -R3 ;  /* 0x000000ffff047224 */ /* 0x000fe200078e0a03 */
[----:B------:R-:W-:Y:S01]  /*6220*/  @UP2 UIMAD UR8, UR9, UR11, UR15 ;  /* 0x0000000b090822a4 */ /* 0x000fe2000f8e020f */
[----:B------:R-:W-:Y:S01]  /*6230*/  IMAD R3, R3, UR5, R2 ;  /* 0x0000000503037c24 */ /* 0x000fe2000f8e0202 */
[----:B------:R-:W-:Y:S01]  /*6240*/  LOP3.LUT R7, R16, UR4, RZ, 0xc0, !PT ;  /* 0x0000000410077c12 */ /* 0x000fe2000f8ec0ff */
[----:B------:R-:W-:Y:S01]  /*6250*/  ULDC UR9, c[0x0][0x638] ;  /* 0x00018e0000097ab9 */ /* 0x000fe20000000800 */
[----:B------:R-:W-:Y:S01]  /*6260*/  PLOP3.LUT P1, PT, PT, PT, UP2, 0x80, 0x0 ;  /* 0x000000000000781c */ /* 0x000fe20003f2f028 */
[----:B------:R-:W-:-:S02]  /*6270*/  IMAD R2, R4, UR9, R19 ;  /* 0x0000000904027c24 */ /* 0x000fc4000f8e0213 */
[----:B-1----:R-:W-:Y:S01]  /*6280*/  IMAD R8, R3, R8, UR8 ;  /* 0x0000000803087e24 */ /* 0x002fe2000f8e0208 */
[----:B------:R-:W-:Y:S01]  /*6290*/  ULDC UR8, c[0x0][0x600] ;  /* 0x0001800000087ab9 */ /* 0x000fe20000000800 */
[----:B------:R-:W-:Y:S02]  /*62a0*/  IMAD.MOV.U32 R4, RZ, RZ, R14 ;  /* 0x000000ffff047224 */ /* 0x000fe400078e000e */
[----:B------:R-:W-:-:S05]  /*62b0*/  IMAD R7, R2, UR8, R7 ;  /* 0x0000000802077c24 */ /* 0x000fca000f8e0207 */
[----:B------:R-:W-:Y:S02]  /*62c0*/  SEL R3, R7, R8, !P1 ;  /* 0x0000000807037207 */ /* 0x000fe40004800000 */
[----:B------:R-:W-:-:S07]  /*62d0*/  SEL R2, R8, R7, !P1 ;  /* 0x0000000708027207 */ /* 0x000fce0004800000 */
.L_x_103:
[----:B------:R-:W-:Y:S05]  /*62e0*/  BSYNC B1 ;  /* 0x0000000000017941 */ /* 0x000fea0003800000 */
.L_x_102:
[----:B------:R-:W-:-:S13]  /*62f0*/  LOP3.LUT P1, RZ, R5, 0xff, RZ, 0xc0, !PT ;  /* 0x000000ff05ff7812 */ /* 0x000fda000782c0ff */
[----:B------:R-:W-:Y:S05]  /*6300*/  @P1 BRA `(.L_x_106) ;  /* 0xfffffff400281947 */ /* 0x000fea000383ffff */
[----:B------:R-:W-:Y:S05]  /*6310*/  BSYNC B0 ;  /* 0x0000000000007941 */ /* 0x000fea0003800000 */
.L_x_94:
[----:B------:R-:W-:-:S03]  /*6320*/  UMOV UR8, 0xffffffff ;  /* 0xffffffff00087882 */ /* 0x000fc60000000000 */
[----:B------:R-:W-:Y:S05]  /*6330*/  BRA.DIV UR8, `(.L_x_107) ;  /* 0x0000002608b87947 */ /* 0x000fea000b800000 */
[----:B------:R-:W-:-:S13]  /*6340*/  ELECT P0, URZ, PT ;  /* 0x00000000003f782f */ /* 0x000fda0003800000 */
.L_x_183:
[----:B------:R-:W-:Y:S04]  /*6350*/  BSSY B0, `(.L_x_108) ;  /* 0x0000248000007945 */ /* 0x000fe80003800000 */
[----:B------:R-:W-:Y:S05]  /*6360*/  @!P0 BRA `(.L_x_109) ;  /* 0x0000002400188947 */ /* 0x000fea0003800000 */
[----:B------:R-:W-:-:S04]  /*6370*/  ULOP3.LUT UR8, UR7, 0x2, URZ, 0xfc, !UPT ;  /* 0x0000000207087892 */ /* 0x000fc8000f8efc3f */
[----:B------:R-:W-:-:S06]  /*6380*/  UISETP.NE.AND UP0, UPT, UR8, 0x3, UPT ;  /* 0x000000030800788c */ /* 0x000fcc000bf05270 */
[----:B------:R-:W-:-:S13]  /*6390*/  PLOP3.LUT P0, PT, PT, PT, UP0, 0x80, 0x0 ;  /* 0x000000000000781c */ /* 0x000fda0003f0f008 */
[----:B------:R-:W-:Y:S05]  /*63a0*/  @!P0 BRA `(.L_x_110) ;  /* 0x0000000000048947 */ /* 0x000fea0003800000 */
[----:B------:R-:W-:Y:S01]  /*63b0*/  BPT.TRAP 0x1 ;  /* 0x000000040000795c */ /* 0x000fe20000300000 */
.L_x_110:
[----:B------:R-:W0:Y:S01]  /*63c0*/  S2R R3, SR_CgaCtaId ;  /* 0x0000000000037919 */ /* 0x000e220000008800 */
[----:B------:R-:W-:Y:S02]  /*63d0*/  MOV R0, 0x400 ;  /* 0x0000040000007802 */ /* 0x000fe40000000f00 */
[----:B------:R-:W-:Y:S02]  /*63e0*/  SHF.L.U32 R2, R11, 0x1f, RZ ;  /* 0x0000001f0b027819 */ /* 0x000fe400000006ff */
[----:B0-----:R-:W-:-:S05]  /*63f0*/  LEA R3, R3, R0, 0x18 ;  /* 0x0000000003037211 */ /* 0x001fca00078ec0ff */
[----:B------:R-:W-:-:S04]  /*6400*/  VIADD R3, R3, 0x200 ;  /* 0x0000020003037836 */ /* 0x000fc80000000000 */
[C---:B------:R-:W-:Y:S02]  /*6410*/  IMAD R5, R10.reuse, 0x8, R3 ;  /* 0x000000080a057824 */ /* 0x040fe400078e0203 */
[----:B------:R-:W-:Y:S02]  /*6420*/  VIADD R10, R10, 0x1 ;  /* 0x000000010a0a7836 */ /* 0x000fe40000000000 */
[----:B------:R-:W0:Y:S03]  /*6430*/  SYNCS.PHASECHK.TRANS64.TRYWAIT P0, [R5+URZ], R2 ;  /* 0x00000002050075a7 */ /* 0x000e26000800017f */
[----:B------:R-:W-:-:S04]  /*6440*/  ISETP.NE.AND P1, PT, R10, 0x40, PT ;  /* 0x000000400a00780c */ /* 0x000fc80003f25270 */
[----:B------:R-:W-:Y:S02]  /*6450*/  SEL R0, RZ, 0x1, P1 ;  /* 0x00000001ff007807 */ /* 0x000fe40000800000 */
[----:B------:R-:W-:Y:S02]  /*6460*/  SEL R10, R10, RZ, P1 ;  /* 0x000000ff0a0a7207 */ /* 0x000fe40000800000 */
[----:B------:R-:W-:-:S03]  /*6470*/  LOP3.LUT R11, R11, R0, RZ, 0x3c, !PT ;  /* 0x000000000b0b7212 */ /* 0x000fc600078e3cff */
[----:B------:R-:W-:Y:S01]  /*6480*/  IMAD R7, R10, 0x8, R3 ;  /* 0x000000080a077824 */ /* 0x000fe200078e0203 */
[----:B------:R-:W-:Y:S01]  /*6490*/  SHF.L.U32 R4, R11, 0x1f, RZ ;  /* 0x0000001f0b047819 */ /* 0x000fe200000006ff */
[----:B0-----:R-:W-:Y:S06]  /*64a0*/  @!P0 BRA `(.L_x_111) ;  /* 0x0000002400808947 */ /* 0x001fec0003800000 */
.L_x_184:
[----:B------:R-:W1:Y:S01]  /*64b0*/  SYNCS.PHASECHK.TRANS64.TRYWAIT P0, [R7+URZ], R4 ;  /* 0x00000004070075a7 */ /* 0x000e62000800017f */
[----:B------:R-:W-:-:S05]  /*64c0*/  VIADD R0, R10, 0x1 ;  /* 0x000000010a007836 */ /* 0x000fca0000000000 */
[----:B------:R-:W-:-:S04]  /*64d0*/  ISETP.NE.AND P1, PT, R0, 0x40, PT ;  /* 0x000000400000780c */ /* 0x000fc80003f25270 */
[----:B0-----:R-:W-:Y:S02]  /*64e0*/  SEL R2, RZ, 0x1, P1 ;  /* 0x00000001ff027807 */ /* 0x001fe40000800000 */
[----:B------:R-:W-:Y:S02]  /*64f0*/  SEL R0, R0, RZ, P1 ;  /* 0x000000ff00007207 */ /* 0x000fe40000800000 */
[----:B------:R-:W-:-:S03]  /*6500*/  LOP3.LUT R11, R11, R2, RZ, 0x3c, !PT ;  /* 0x000000020b0b7212 */ /* 0x000fc600078e3cff */
[----:B------:R-:W-:Y:S01]  /*6510*/  IMAD R6, R0, 0x8, R3 ;  /* 0x0000000800067824 */ /* 0x000fe200078e0203 */
[----:B------:R-:W-:Y:S01]  /*6520*/  SHF.L.U32 R5, R11, 0x1f, RZ ;  /* 0x0000001f0b057819 */ /* 0x000fe200000006ff */
[----:B-1----:R-:W-:Y:S06]  /*6530*/  @!P0 BRA `(.L_x_112) ;  /* 0x0000002400708947 */ /* 0x002fec0003800000 */
.L_x_185:
[----:B------:R-:W1:Y:S01]  /*6540*/  SYNCS.PHASECHK.TRANS64.TRYWAIT P0, [R6+URZ], R5 ;  /* 0x00000005060075a7 */ /* 0x000e62000800017f */
[----:B------:R-:W-:-:S05]  /*6550*/  VIADD R0, R0, 0x1 ;  /* 0x0000000100007836 */ /* 0x000fca0000000000 */
[----:B------:R-:W-:-:S04]  /*6560*/  ISETP.NE.AND P1, PT, R0, 0x40, PT ;  /* 0x000000400000780c */ /* 0x000fc80003f25270 */
[----:B------:R-:W-:Y:S02]  /*6570*/  SEL R2, RZ, 0x1, P1 ;  /* 0x00000001ff027807 */ /* 0x000fe40000800000 */
[----:B------:R-:W-:Y:S02]  /*6580*/  SEL R0, R0, RZ, P1 ;  /* 0x000000ff00007207 */ /* 0x000fe40000800000 */
[----:B------:R-:W-:-:S03]  /*6590*/  LOP3.LUT R11, R11, R2, RZ, 0x3c, !PT ;  /* 0x000000020b0b7212 */ /* 0x000fc600078e3cff */
[----:B0-----:R-:W-:Y:S01]  /*65a0*/  IMAD R7, R0, 0x8, R3 ;  /* 0x0000000800077824 */ /* 0x001fe200078e0203 */
[----:B------:R-:W-:Y:S01]  /*65b0*/  SHF.L.U32 R4, R11, 0x1f, RZ ;  /* 0x0000001f0b047819 */ /* 0x000fe200000006ff */
[----:B-1----:R-:W-:Y:S06]  /*65c0*/  @!P0 BRA `(.L_x_113) ;  /* 0x0000002400608947 */ /* 0x002fec0003800000 */
.L_x_186:
        /* <DEDUP_REMOVED lines=9> */
.L_x_187:
        /* <DEDUP_REMOVED lines=9> */
.L_x_188:
        /* <DEDUP_REMOVED lines=9> */
.L_x_189:
        /* <DEDUP_REMOVED lines=9> */
.L_x_190:
        /* <DEDUP_REMOVED lines=9> */
.L_x_191:
        /* <DEDUP_REMOVED lines=9> */
.L_x_192:
        /* <DEDUP_REMOVED lines=9> */
.L_x_193:
        /* <DEDUP_REMOVED lines=9> */
.L_x_194:
        /* <DEDUP_REMOVED lines=9> */
.L_x_195:
        /* <DEDUP_REMOVED lines=9> */
.L_x_196:
        /* <DEDUP_REMOVED lines=9> */
.L_x_197:
        /* <DEDUP_REMOVED lines=9> */
.L_x_198:
        /* <DEDUP_REMOVED lines=9> */
.L_x_199:
        /* <DEDUP_REMOVED lines=9> */
.L_x_200:
        /* <DEDUP_REMOVED lines=9> */
.L_x_201:
        /* <DEDUP_REMOVED lines=9> */
.L_x_202:
        /* <DEDUP_REMOVED lines=9> */
.L_x_203:
        /* <DEDUP_REMOVED lines=9> */
.L_x_204:
        /* <DEDUP_REMOVED lines=9> */
.L_x_205:
        /* <DEDUP_REMOVED lines=9> */
.L_x_206:
        /* <DEDUP_REMOVED lines=9> */
.L_x_207:
        /* <DEDUP_REMOVED lines=9> */
.L_x_208:
        /* <DEDUP_REMOVED lines=9> */
.L_x_209:
        /* <DEDUP_REMOVED lines=9> */
.L_x_210:
        /* <DEDUP_REMOVED lines=9> */
.L_x_211:
        /* <DEDUP_REMOVED lines=9> */
.L_x_212:
        /* <DEDUP_REMOVED lines=9> */
.L_x_213:
        /* <DEDUP_REMOVED lines=9> */
.L_x_214:
        /* <DEDUP_REMOVED lines=9> */
.L_x_215:
        /* <DEDUP_REMOVED lines=9> */
.L_x_216:
        /* <DEDUP_REMOVED lines=9> */
.L_x_217:
        /* <DEDUP_REMOVED lines=9> */
.L_x_218:
        /* <DEDUP_REMOVED lines=9> */
.L_x_219:
        /* <DEDUP_REMOVED lines=9> */
.L_x_220:
        /* <DEDUP_REMOVED lines=9> */
.L_x_221:
        /* <DEDUP_REMOVED lines=9> */
.L_x_222:
        /* <DEDUP_REMOVED lines=9> */
.L_x_223:
        /* <DEDUP_REMOVED lines=9> */
.L_x_224:
        /* <DEDUP_REMOVED lines=9> */
.L_x_225:
        /* <DEDUP_REMOVED lines=9> */
.L_x_226:
        /* <DEDUP_REMOVED lines=9> */
.L_x_227:
        /* <DEDUP_REMOVED lines=9> */
.L_x_228:
        /* <DEDUP_REMOVED lines=9> */
.L_x_229:
        /* <DEDUP_REMOVED lines=9> */
.L_x_230:
        /* <DEDUP_REMOVED lines=9> */
.L_x_231:
        /* <DEDUP_REMOVED lines=9> */
.L_x_232:
        /* <DEDUP_REMOVED lines=9> */
.L_x_233:
        /* <DEDUP_REMOVED lines=9> */
.L_x_234:
        /* <DEDUP_REMOVED lines=9> */
.L_x_235:
        /* <DEDUP_REMOVED lines=9> */
.L_x_236:
        /* <DEDUP_REMOVED lines=9> */
.L_x_237:
        /* <DEDUP_REMOVED lines=9> */
.L_x_238:
        /* <DEDUP_REMOVED lines=9> */
.L_x_239:
        /* <DEDUP_REMOVED lines=9> */
.L_x_240:
        /* <DEDUP_REMOVED lines=9> */
.L_x_241:
        /* <DEDUP_REMOVED lines=9> */
.L_x_242:
        /* <DEDUP_REMOVED lines=9> */
.L_x_243:
        /* <DEDUP_REMOVED lines=9> */
.L_x_244:
        /* <DEDUP_REMOVED lines=9> */
.L_x_245:
[----:B------:R-:W1:Y:S01]  /*8700*/  SYNCS.PHASECHK.TRANS64.TRYWAIT P0, [R6+URZ], R5 ;  /* 0x00000005060075a7 */ /* 0x000e62000800017f */
[----:B------:R-:W-:-:S05]  /*8710*/  VIADD R0, R0, 0x1 ;  /* 0x0000000100007836 */ /* 0x000fca0000000000 */
[----:B------:R-:W-:-:S04]  /*8720*/  ISETP.NE.AND P1, PT, R0, 0x40, PT ;  /* 0x000000400000780c */ /* 0x000fc80003f25270 */
[----:B------:R-:W-:Y:S02]  /*8730*/  SEL R2, RZ, 0x1, P1 ;  /* 0x00000001ff027807 */ /* 0x000fe40000800000 */
[----:B------:R-:W-:Y:S02]  /*8740*/  SEL R0, R0, RZ, P1 ;  /* 0x000000ff00007207 */ /* 0x000fe40000800000 */
[----:B------:R-:W-:Y:S01]  /*8750*/  LOP3.LUT R2, R11, R2, RZ, 0x3c, !PT ;  /* 0x000000020b027212 */ /* 0x000fe200078e3cff */
[----:B-1----:R-:W-:Y:S06]  /*8760*/  @!P0 BRA `(.L_x_173) ;  /* 0x0000001400a88947 */ /* 0x002fec0003800000 */
.L_x_246:
[----:B------:R-:W-:Y:S01]  /*8770*/  IMAD R3, R0, 0x8, R3 ;  /* 0x0000000800037824 */ /* 0x000fe200078e0203 */
[----:B------:R-:W-:-:S07]  /*8780*/  SHF.L.U32 R0, R2, 0x1f, RZ ;  /* 0x0000001f02007819 */ /* 0x000fce00000006ff */
.L_x_174:
[----:B--2---:R2:W3:Y:S02]  /*8790*/  SYNCS.PHASECHK.TRANS64.TRYWAIT P0, [R3+URZ], R0 ;  /* 0x00000000030075a7 */ /* 0x0044e4000800017f */
[----:B---3--:R-:W-:Y:S05]  /*87a0*/  @!P0 NANOSLEEP.SYNCS 0x989680 ;  /* 0x009896800000895d */ /* 0x008fea0003900000 */
[----:B------:R-:W3:Y:S02]  /*87b0*/  @!P0 SYNCS.PHASECHK.TRANS64 P0, [R3+URZ], R0 ;  /* 0x00000000030085a7 */ /* 0x000ee4000800007f */
[----:B---3--:R-:W-:Y:S05]  /*87c0*/  @!P0 BRA `(.L_x_174) ;  /* 0xfffffffc00f08947 */ /* 0x008fea000383ffff */
.L_x_109:
[----:B------:R-:W-:Y:S05]  /*87d0*/  BSYNC B0 ;  /* 0x0000000000007941 */ /* 0x000fea0003800000 */
.L_x_108:
[----:B------:R-:W-:Y:S05]  /*87e0*/  EXIT ;  /* 0x000000000000794d */ /* 0x000fea0003800000 */
.L_x_19:
[----:B0-----:R0:W1:Y:S02]  /*87f0*/  SYNCS.PHASECHK.TRANS64.TRYWAIT P1, [R18+URZ+-0x8], R5 ;  /* 0xfffff805120075a7 */ /* 0x001064000802017f */
[----:B-1----:R-:W-:Y:S05]  /*8800*/  @!P1 NANOSLEEP.SYNCS 0x989680 ;  /* 0x009896800000995d */ /* 0x002fea0003900000 */
[----:B------:R-:W1:Y:S02]  /*8810*/  @!P1 SYNCS.PHASECHK.TRANS64 P1, [R18+URZ+-0x8], R5 ;  /* 0xfffff805120095a7 */ /* 0x000e64000802007f */
[----:B-1----:R-:W-:Y:S05]  /*8820*/  @!P1 BRA `(.L_x_19) ;  /* 0xfffffffc00f09947 */ /* 0x002fea000383ffff */
[----:B------:R-:W-:Y:S05]  /*8830*/  BRA `(.L_x_175) ;  /* 0xffffff9400dc7947 */ /* 0x000fea000383ffff */
.L_x_24:
[----:B-1----:R-:W-:-:S04]  /*8840*/  IMAD.U32 R14, RZ, RZ, UR5 ;  /* 0x00000005ff0e7e24 */ /* 0x002fc8000f8e00ff */
[----:B------:R1:W4:Y:S03]  /*8850*/  SYNCS.PHASECHK.TRANS64.TRYWAIT P1, [R14+URZ], R5 ;  /* 0x000000050e0075a7 */ /* 0x000326000802017f */
[----:B----4-:R-:W-:Y:S05]  /*8860*/  @!P1 NANOSLEEP.SYNCS 0x989680 ;  /* 0x009896800000995d */ /* 0x010fea0003900000 */
[----:B------:R-:W4:Y:S02]  /*8870*/  @!P1 SYNCS.PHASECHK.TRANS64 P1, [R14+URZ], R5 ;  /* 0x000000050e0095a7 */ /* 0x000f24000802007f */
[----:B----4-:R-:W-:Y:S05]  /*8880*/  @!P1 BRA `(.L_x_24) ;  /* 0xfffffffc00ec9947 */ /* 0x010fea000383ffff */
[----:B------:R-:W-:Y:S05]  /*8890*/  BRA `(.L_x_23) ;  /* 0xffffff9800747947 */ /* 0x000fea000383ffff */
.L_x_30:
[----:B-1----:R-:W-:-:S04]  /*88a0*/  IMAD.U32 R16, RZ, RZ, UR8 ;  /* 0x00000008ff107e24 */ /* 0x002fc8000f8e00ff */
[----:B------:R1:W4:Y:S03]  /*88b0*/  SYNCS.PHASECHK.TRANS64.TRYWAIT P1, [R16+URZ], R15 ;  /* 0x0000000f100075a7 */ /* 0x000326000802017f */
[----:B----4-:R-:W-:Y:S05]  /*88c0*/  @!P1 NANOSLEEP.SYNCS 0x989680 ;  /* 0x009896800000995d */ /* 0x010fea0003900000 */
[----:B------:R-:W4:Y:S02]  /*88d0*/  @!P1 SYNCS.PHASECHK.TRANS64 P1, [R16+URZ], R15 ;  /* 0x0000000f100095a7 */ /* 0x000f24000802007f */
[----:B----4-:R-:W-:Y:S05]  /*88e0*/  @!P1 BRA `(.L_x_30) ;  /* 0xfffffffc00ec9947 */ /* 0x010fea000383ffff */
[----:B------:R-:W-:Y:S05]  /*88f0*/  BRA `(.L_x_29) ;  /* 0xffffff9c00a47947 */ /* 0x000fea000383ffff */
.L_x_38:
[----:B0-----:R0:W1:Y:S02]  /*8900*/  SYNCS.PHASECHK.TRANS64.TRYWAIT P0, [R18+URZ+0x8], R15 ;  /* 0x0000080f120075a7 */ /* 0x001064000800017f */
[----:B-1----:R-:W-:Y:S05]  /*8910*/  @!P0 NANOSLEEP.SYNCS 0x989680 ;  /* 0x009896800000895d */ /* 0x002fea0003900000 */
[----:B------:R-:W1:Y:S02]  /*8920*/  @!P0 SYNCS.PHASECHK.TRANS64 P0, [R18+URZ+0x8], R15 ;  /* 0x0000080f120085a7 */ /* 0x000e64000800007f */
[----:B-1----:R-:W-:Y:S05]  /*8930*/  @!P0 BRA `(.L_x_38) ;  /* 0xfffffffc00f08947 */ /* 0x002fea000383ffff */
[----:B------:R-:W-:Y:S05]  /*8940*/  BRA `(.L_x_176) ;  /* 0xffffffa4008c7947 */ /* 0x000fea000383ffff */
.L_x_95:
[----:B------:R-:W-:Y:S01]  /*8950*/  BSSY B1, `(.L_x_177) ;  /* 0x0000006000017945 */ /* 0x000fe20003800000 */
[----:B------:R-:W-:-:S07]  /*8960*/  IMAD.MOV.U32 R5, RZ, RZ, -0x1 ;  /* 0xffffffffff057424 */ /* 0x000fce00078e00ff */
[----:B------:R-:W-:Y:S05]  /*8970*/  WARPSYNC.COLLECTIVE R5, `(.L_x_178) ;  /* 0x00000000050c7348 */ /* 0x000fea0003c00000 */
[----:B------:R-:W-:Y:S02]  /*8980*/  ELECT P1, UR62, PT ;  /* 0x00000000003e782f */ /* 0x000fe40003820000 */
[----:B------:R-:W-:Y:S01]  /*8990*/  MOV R5, UR62 ;  /* 0x0000003e00057c02 */ /* 0x000fe20008000f00 */
[----:B------:R-:W-:Y:S10]  /*89a0*/  ENDCOLLECTIVE ;  /* 0x000000000000791b */ /* 0x000ff40003800000 */
.L_x_178:
[----:B------:R-:W-:Y:S05]  /*89b0*/  BSYNC B1 ;  /* 0x0000000000017941 */ /* 0x000fea0003800000 */
.L_x_177:
[----:B------:R-:W-:Y:S05]  /*89c0*/  BRA `(.L_x_179) ;  /* 0xffffffcc00847947 */ /* 0x000fea000383ffff */
.L_x_98:
[----:B-1----:R1:W2:Y:S02]  /*89d0*/  SYNCS.PHASECHK.TRANS64.TRYWAIT P1, [R14+URZ+0x200], R5 ;  /* 0x000200050e0075a7 */ /* 0x0022a4000802017f */
[----:B--2---:R-:W-:Y:S05]  /*89e0*/  @!P1 NANOSLEEP.SYNCS 0x989680 ;  /* 0x009896800000995d */ /* 0x004fea0003900000 */
[----:B------:R-:W2:Y:S02]  /*89f0*/  @!P1 SYNCS.PHASECHK.TRANS64 P1, [R14+URZ+0x200], R5 ;  /* 0x000200050e0095a7 */ /* 0x000ea4000802007f */
[----:B--2---:R-:W-:Y:S05]  /*8a00*/  @!P1 BRA `(.L_x_98) ;  /* 0xfffffffc00f09947 */ /* 0x004fea000383ffff */
[----:B------:R-:W-:Y:S05]  /*8a10*/  BRA `(.L_x_180) ;  /* 0xffffffcc00bc7947 */ /* 0x000fea000383ffff */
.L_x_107:
[----:B------:R-:W-:Y:S01]  /*8a20*/  BSSY B0, `(.L_x_181) ;  /* 0x0000006000007945 */ /* 0x000fe20003800000 */
[----:B------:R-:W-:-:S07]  /*8a30*/  IMAD.MOV.U32 R5, RZ, RZ, -0x1 ;  /* 0xffffffffff057424 */ /* 0x000fce00078e00ff */
[----:B------:R-:W-:Y:S05]  /*8a40*/  WARPSYNC.COLLECTIVE R5, `(.L_x_182) ;  /* 0x00000000050c7348 */ /* 0x000fea0003c00000 */
[----:B------:R-:W-:Y:S02]  /*8a50*/  ELECT P1, UR62, PT ;  /* 0x00000000003e782f */ /* 0x000fe40003820000 */
[----:B------:R-:W-:Y:S01]  /*8a60*/  MOV R5, UR62 ;  /* 0x0000003e00057c02 */ /* 0x000fe20008000f00 */
[----:B------:R-:W-:Y:S10]  /*8a70*/  ENDCOLLECTIVE ;  /* 0x000000000000791b */ /* 0x000ff40003800000 */
.L_x_182:
[----:B------:R-:W-:Y:S05]  /*8a80*/  BSYNC B0 ;  /* 0x0000000000007941 */ /* 0x000fea0003800000 */
.L_x_181:
[----:B------:R-:W-:Y:S01]  /*8a90*/  PLOP3.LUT P0, PT, P1, PT, PT, 0x80, 0x0 ;  /* 0x000000000000781c */ /* 0x000fe20000f0f070 */
[----:B------:R-:W-:-:S12]  /*8aa0*/  BRA `(.L_x_183) ;  /* 0xffffffd800287947 */ /* 0x000fd8000383ffff */
.L_x_111:
[----:B0-----:R0:W1:Y:S02]  /*8ab0*/  SYNCS.PHASECHK.TRANS64.TRYWAIT P0, [R5+URZ], R2 ;  /* 0x00000002050075a7 */ /* 0x001064000800017f */
[----:B-1----:R-:W-:Y:S05]  /*8ac0*/  @!P0 NANOSLEEP.SYNCS 0x989680 ;  /* 0x009896800000895d */ /* 0x002fea0003900000 */
[----:B------:R-:W1:Y:S02]  /*8ad0*/  @!P0 SYNCS.PHASECHK.TRANS64 P0, [R5+URZ], R2 ;  /* 0x00000002050085a7 */ /* 0x000e64000800007f */
[----:B-1----:R-:W-:Y:S05]  /*8ae0*/  @!P0 BRA `(.L_x_111) ;  /* 0xfffffffc00f08947 */ /* 0x002fea000383ffff */
[----:B------:R-:W-:Y:S05]  /*8af0*/  BRA `(.L_x_184) ;  /* 0xffffffd8006c7947 */ /* 0x000fea000383ffff */
.L_x_112:
[----:B0-----:R0:W1:Y:S02]  /*8b00*/  SYNCS.PHASECHK.TRANS64.TRYWAIT P0, [R7+URZ], R4 ;  /* 0x00000004070075a7 */ /* 0x001064000800017f */
[----:B-1----:R-:W-:Y:S05]  /*8b10*/  @!P0 NANOSLEEP.SYNCS 0x989680 ;  /* 0x009896800000895d */ /* 0x002fea0003900000 */
[----:B------:R-:W1:Y:S02]  /*8b20*/  @!P0 SYNCS.PHASECHK.TRANS64 P0, [R7+URZ], R4 ;  /* 0x00000004070085a7 */ /* 0x000e64000800007f */
[----:B-1----:R-:W-:Y:S05]  /*8b30*/  @!P0 BRA `(.L_x_112) ;  /* 0xfffffffc00f08947 */ /* 0x002fea000383ffff */
[----:B------:R-:W-:Y:S05]  /*8b40*/  BRA `(.L_x_185) ;  /* 0xffffffd8007c7947 */ /* 0x000fea000383ffff */
.L_x_113:
[----:B0-----:R0:W1:Y:S02]  /*8b50*/  SYNCS.PHASECHK.TRANS64.TRYWAIT P0, [R6+URZ], R5 ;  /* 0x00000005060075a7 */ /* 0x001064000800017f */
[----:B-1----:R-:W-:Y:S05]  /*8b60*/  @!P0 NANOSLEEP.SYNCS 0x989680 ;  /* 0x009896800000895d */ /* 0x002fea0003900000 */
[----:B------:R-:W1:Y:S02]  /*8b70*/  @!P0 SYNCS.PHASECHK.TRANS64 P0, [R6+URZ], R5 ;  /* 0x00000005060085a7 */ /* 0x000e64000800007f */
[----:B-1----:R-:W-:Y:S05]  /*8b80*/  @!P0 BRA `(.L_x_113) ;  /* 0xfffffffc00f08947 */ /* 0x002fea000383ffff */
[----:B------:R-:W-:Y:S05]  /*8b90*/  BRA `(.L_x_186) ;  /* 0xffffffd8008c7947 */ /* 0x000fea000383ffff */
.L_x_114:
[----:B0-----:R0:W1:Y:S02]  /*8ba0*/  SYNCS.PHASECHK.TRANS64.TRYWAIT P0, [R7+URZ], R4 ;  /* 0x00000004070075a7 */ /* 0x001064000800017f */
[----:B-1----:R-:W-:Y:S05]  /*8bb0*/  @!P0 NANOSLEEP.SYNCS 0x989680 ;  /* 0x009896800000895d */ /* 0x002fea0003900000 */
[----:B------:R-:W1:Y:S02]  /*8bc0*/  @!P0 SYNCS.PHASECHK.TRANS64 P0, [R7+URZ], R4 ;  /* 0x00000004070085a7 */ /* 0x000e64000800007f */
[----:B-1----:R-:W-:Y:S05]  /*8bd0*/  @!P0 BRA `(.L_x_114) ;  /* 0xfffffffc00f08947 */ /* 0x002fea000383ffff */
[----:B------:R-:W-:Y:S05]  /*8be0*/  BRA `(.L_x_187) ;  /* 0xffffffd8009c7947 */ /* 0x000fea000383ffff */
.L_x_115:
[----:B0-----:R0:W1:Y:S02]  /*8bf0*/  SYNCS.PHASECHK.TRANS64.TRYWAIT P0, [R6+URZ], R5 ;  /* 0x00000005060075a7 */ /* 0x001064000800017f */
[----:B-1----:R-:W-:Y:S05]  /*8c00*/  @!P0 NANOSLEEP.SYNCS 0x989680 ;  /* 0x009896800000895d */ /* 0x002fea0003900000 */
[----:B------:R-:W1:Y:S02]  /*8c10*/  @!P0 SYNCS.PHASECHK.TRANS64 P0, [R6+URZ], R5 ;  /* 0x00000005060085a7 */ /* 0x000e64000800007f */
[----:B-1----:R-:W-:Y:S05]  /*8c20*/  @!P0 BRA `(.L_x_115) ;  /* 0xfffffffc00f08947 */ /* 0x002fea000383ffff */
[----:B------:R-:W-:Y:S05]  /*8c30*/  BRA `(.L_x_188) ;  /* 0xffffffd800ac7947 */ /* 0x000fea000383ffff */
.L_x_116:
[----:B0-----:R0:W1:Y:S02]  /*8c40*/  SYNCS.PHASECHK.TRANS64.TRYWAIT P0, [R7+URZ], R4 ;  /* 0x00000004070075a7 */ /* 0x001064000800017f */
[----:B-1----:R-:W-:Y:S05]  /*8c50*/  @!P0 NANOSLEEP.SYNCS 0x989680 ;  /* 0x009896800000895d */ /* 0x002fea0003900000 */
[----:B------:R-:W1:Y:S02]  /*8c60*/  @!P0 SYNCS.PHASECHK.TRANS64 P0, [R7+URZ], R4 ;  /* 0x00000004070085a7 */ /* 0x000e64000800007f */
[----:B-1----:R-:W-:Y:S05]  /*8c70*/  @!P0 BRA `(.L_x_116) ;  /* 0xfffffffc00f08947 */ /* 0x002fea000383ffff */
[----:B------:R-:W-:Y:S05]  /*8c80*/  BRA `(.L_x_189) ;  /* 0xffffffd800bc7947 */ /* 0x000fea000383ffff */
.L_x_117:
[----:B0-----:R0:W1:Y:S02]  /*8c90*/  SYNCS.PHASECHK.TRANS64.TRYWAIT P0, [R6+URZ], R5 ;  /* 0x00000005060075a7 */ /* 0x001064000800017f */
[----:B-1----:R-:W-:Y:S05]  /*8ca0*/  @!P0 NANOSLEEP.SYNCS 0x989680 ;  /* 0x009896800000895d */ /* 0x002fea0003900000 */
[----:B------:R-:W1:Y:S02]  /*8cb0*/  @!P0 SYNCS.PHASECHK.TRANS64 P0, [R6+URZ], R5 ;  /* 0x00000005060085a7 */ /* 0x000e64000800007f */
[----:B-1----:R-:W-:Y:S05]  /*8cc0*/  @!P0 BRA `(.L_x_117) ;  /* 0xfffffffc00f08947 */ /* 0x002fea000383ffff */
[----:B------:R-:W-:Y:S05]  /*8cd0*/  BRA `(.L_x_190) ;  /* 0xffffffd800cc7947 */ /* 0x000fea000383ffff */
.L_x_118:
[----:B0-----:R0:W1:Y:S02]  /*8ce0*/  SYNCS.PHASECHK.TRANS64.TRYWAIT P0, [R7+URZ], R4 ;  /* 0x00000004070075a7 */ /* 0x001064000800017f */
[----:B-1----:R-:W-:Y:S05]  /*8cf0*/  @!P0 NANOSLEEP.SYNCS 0x989680 ;  /* 0x009896800000895d */ /* 0x002fea0003900000 */
[----:B------:R-:W1:Y:S02]  /*8d00*/  @!P0 SYNCS.PHASECHK.TRANS64 P0, [R7+URZ], R4 ;  /* 0x00000004070085a7 */ /* 0x000e64000800007f */
[----:B-1----:R-:W-:Y:S05]  /*8d10*/  @!P0 BRA `(.L_x_118) ;  /* 0xfffffffc00f08947 */ /* 0x002fea000383ffff */
[----:B------:R-:W-:Y:S05]  /*8d20*/  BRA `(.L_x_191) ;  /* 0xffffffd800dc7947 */ /* 0x000fea000383ffff */
.L_x_119:
[----:B0-----:R0:W1:Y:S02]  /*8d30*/  SYNCS.PHASECHK.TRANS64.TRYWAIT P0, [R6+URZ], R5 ;  /* 0x00000005060075a7 */ /* 0x001064000800017f */
[----:B-1----:R-:W-:Y:S05]  /*8d40*/  @!P0 NANOSLEEP.SYNCS 0x989680 ;  /* 0x009896800000895d */ /* 0x002fea0003900000 */
[----:B------:R-:W1:Y:S02]  /*8d50*/  @!P0 SYNCS.PHASECHK.TRANS64 P0, [R6+URZ], R5 ;  /* 0x00000005060085a7 */ /* 0x000e64000800007f */
[----:B-1----:R-:W-:Y:S05]  /*8d60*/  @!P0 BRA `(.L_x_119) ;  /* 0xfffffffc00f08947 */ /* 0x002fea000383ffff */
[----:B------:R-:W-:Y:S05]  /*8d70*/  BRA `(.L_x_192) ;  /* 0xffffffd800ec7947 */ /* 0x000fea000383ffff */
.L_x_120:
[----:B0-----:R0:W1:Y:S02]  /*8d80*/  SYNCS.PHASECHK.TRANS64.TRYWAIT P0, [R7+URZ], R4 ;  /* 0x00000004070075a7 */ /* 0x001064000800017f */
[----:B-1----:R-:W-:Y:S05]  /*8d90*/  @!P0 NANOSLEEP.SYNCS 0x989680 ;  /* 0x009896800000895d */ /* 0x002fea0003900000 */
[----:B------:R-:W1:Y:S02]  /*8da0*/  @!P0 SYNCS.PHASECHK.TRANS64 P0, [R7+URZ], R4 ;  /* 0x00000004070085a7 */ /* 0x000e64000800007f */
[----:B-1----:R-:W-:Y:S05]  /*8db0*/  @!P0 BRA `(.L_x_120) ;  /* 0xfffffffc00f08947 */ /* 0x002fea000383ffff */
[----:B------:R-:W-:Y:S05]  /*8dc0*/  BRA `(.L_x_193) ;  /* 0xffffffd800fc7947 */ /* 0x000fea000383ffff */
.L_x_121:
[----:B0-----:R0:W1:Y:S02]  /*8dd0*/  SYNCS.PHASECHK.TRANS64.TRYWAIT P0, [R6+URZ], R5 ;  /* 0x00000005060075a7 */ /* 0x001064000800017f */
[----:B-1----:R-:W-:Y:S05]  /*8de0*/  @!P0 NANOSLEEP.SYNCS 0x989680 ;  /* 0x009896800000895d */ /* 0x002fea0003900000 */
[----:B------:R-:W1:Y:S02]  /*8df0*/  @!P0 SYNCS.PHASECHK.TRANS64 P0, [R6+URZ], R5 ;  /* 0x00000005060085a7 */ /* 0x000e64000800007f */
[----:B-1----:R-:W-:Y:S05]  /*8e00*/  @!P0 BRA `(.L_x_121) ;  /* 0xfffffffc00f08947 */ /* 0x002fea000383ffff */
[----:B------:R-:W-:Y:S05]  /*8e10*/  BRA `(.L_x_194) ;  /* 0xffffffdc000c7947 */ /* 0x000fea000383ffff */
.L_x_122:
[----:B0-----:R0:W1:Y:S02]  /*8e20*/  SYNCS.PHASECHK.TRANS64.TRYWAIT P0, [R7+URZ], R4 ;  /* 0x00000004070075a7 */ /* 0x001064000800017f */
[----:B-1----:R-:W-:Y:S05]  /*8e30*/  @!P0 NANOSLEEP.SYNCS 0x989680 ;  /* 0x009896800000895d */ /* 0x002fea0003900000 */
[----:B------:R-:W1:Y:S02]  /*8e40*/  @!P0 SYNCS.PHASECHK.TRANS64 P0, [R7+URZ], R4 ;  /* 0x00000004070085a7 */ /* 0x000e64000800007f */
[----:B-1----:R-:W-:Y:S05]  /*8e50*/  @!P0 BRA `(.L_x_122) ;  /* 0xfffffffc00f08947 */ /* 0x002fea000383ffff */
[----:B------:R-:W-:Y:S05]  /*8e60*/  BRA `(.L_x_195) ;  /* 0xffffffdc001c7947 */ /* 0x000fea000383ffff */
.L_x_123:
[----:B0-----:R0:W1:Y:S02]  /*8e70*/  SYNCS.PHASECHK.TRANS64.TRYWAIT P0, [R6+URZ], R5 ;  /* 0x00000005060075a7 */ /* 0x001064000800017f */
[----:B-1----:R-:W-:Y:S05]  /*8e80*/  @!P0 NANOSLEEP.SYNCS 0x989680 ;  /* 0x009896800000895d */ /* 0x002fea0003900000 */
[----:B------:R-:W1:Y:S02]  /*8e90*/  @!P0 SYNCS.PHASECHK.TRANS64 P0, [R6+URZ], R5 ;  /* 0x00000005060085a7 */ /* 0x000e64000800007f */
[----:B-1----:R-:W-:Y:S05]  /*8ea0*/  @!P0 BRA `(.L_x_123) ;  /* 0xfffffffc00f08947 */ /* 0x002fea000383ffff */
[----:B------:R-:W-:Y:S05]  /*8eb0*/  BRA `(.L_x_196) ;  /* 0xffffffdc002c7947 */ /* 0x000fea000383ffff */
.L_x_124:
[----:B0-----:R0:W1:Y:S02]  /*8ec0*/  SYNCS.PHASECHK.TRANS64.TRYWAIT P0, [R7+URZ], R4 ;  /* 0x00000004070075a7 */ /* 0x001064000800017f */
[----:B-1----:R-:W-:Y:S05]  /*8ed0*/  @!P0 NANOSLEEP.SYNCS 0x989680 ;  /* 0x009896800000895d */ /* 0x002fea0003900000 */
[----:B------:R-:W1:Y:S02]  /*8ee0*/  @!P0 SYNCS.PHASECHK.TRANS64 P0, [R7+URZ], R4 ;  /* 0x00000004070085a7 */ /* 0x000e64000800007f */
[----:B-1----:R-:W-:Y:S05]  /*8ef0*/  @!P0 BRA `(.L_x_124) ;  /* 0xfffffffc00f08947 */ /* 0x002fea000383ffff */
[----:B------:R-:W-:Y:S05]  /*8f00*/  BRA `(.L_x_197) ;  /* 0xffffffdc003c7947 */ /* 0x000fea000383ffff */
.L_x_125:
[----:B0-----:R0:W1:Y:S02]  /*8f10*/  SYNCS.PHASECHK.TRANS64.TRYWAIT P0, [R6+URZ], R5 ;  /* 0x00000005060075a7 */ /* 0x001064000800017f */
[----:B-1----:R-:W-:Y:S05]  /*8f20*/  @!P0 NANOSLEEP.SYNCS 0x989680 ;  /* 0x009896800000895d */ /* 0x002fea0003900000 */
[----:B------:R-:W1:Y:S02]  /*8f30*/  @!P0 SYNCS.PHASECHK.TRANS64 P0, [R6+URZ], R5 ;  /* 0x00000005060085a7 */ /* 0x000e64000800007f */
[----:B-1----:R-:W-:Y:S05]  /*8f40*/  @!P0 BRA `(.L_x_125) ;  /* 0xfffffffc00f08947 */ /* 0x002fea000383ffff */
[----:B------:R-:W-:Y:S05]  /*8f50*/  BRA `(.L_x_198) ;  /* 0xffffffdc004c7947 */ /* 0x000fea000383ffff */
.L_x_126:
[----:B0-----:R0:W1:Y:S02]  /*8f60*/  SYNCS.PHASECHK.TRANS64.TRYWAIT P0, [R7+URZ], R4 ;  /* 0x00000004070075a7 */ /* 0x001064000800017f */
[----:B-1----:R-:W-:Y:S05]  /*8f70*/  @!P0 NANOSLEEP.SYNCS 0x989680 ;  /* 0x009896800000895d */ /* 0x002fea0003900000 */
[----:B------:R-:W1:Y:S02]  /*8f80*/  @!P0 SYNCS.PHASECHK.TRANS64 P0, [R7+URZ], R4 ;  /* 0x00000004070085a7 */ /* 0x000e64000800007f */
[----:B-1----:R-:W-:Y:S05]  /*8f90*/  @!P0 BRA `(.L_x_126) ;  /* 0xfffffffc00f08947 */ /* 0x002fea000383ffff */
[----:B------:R-:W-:Y:S05]  /*8fa0*/  BRA `(.L_x_199) ;  /* 0xffffffdc005c7947 */ /* 0x000fea000383ffff */
.L_x_127:
[----:B0-----:R0:W1:Y:S02]  /*8fb0*/  SYNCS.PHASECHK.TRANS64.TRYWAIT P0, [R6+URZ], R5 ;  /* 0x00000005060075a7 */ /* 0x001064000800017f */
[----:B-1----:R-:W-:Y:S05]  /*8fc0*/  @!P0 NANOSLEEP.SYNCS 0x989680 ;  /* 0x009896800000895d */ /* 0x002fea0003900000 */
[----:B------:R-:W1:Y:S02]  /*8fd0*/  @!P0 SYNCS.PHASECHK.TRANS64 P0, [R6+URZ], R5 ;  /* 0x00000005060085a7 */ /* 0x000e64000800007f */
[----:B-1----:R-:W-:Y:S05]  /*8fe0*/  @!P0 BRA `(.L_x_127) ;  /* 0xfffffffc00f08947 */ /* 0x002fea000383ffff */
[----:B------:R-:W-:Y:S05]  /*8ff0*/  BRA `(.L_x_200) ;  /* 0xffffffdc006c7947 */ /* 0x000fea000383ffff */
.L_x_128:
[----:B0-----:R0:W1:Y:S02]  /*9000*/  SYNCS.PHASECHK.TRANS64.TRYWAIT P0, [R7+URZ], R4 ;  /* 0x00000004070075a7 */ /* 0x001064000800017f */
[----:B-1----:R-:W-:Y:S05]  /*9010*/  @!P0 NANOSLEEP.SYNCS 0x989680 ;  /* 0x009896800000895d */ /* 0x002fea0003900000 */
[----:B------:R-:W1:Y:S02]  /*9020*/  @!P0 SYNCS.PHASECHK.TRANS64 P0, [R7+URZ], R4 ;  /* 0x00000004070085a7 */ /* 0x000e64000800007f */
[----:B-1----:R-:W-:Y:S05]  /*9030*/  @!P0 BRA `(.L_x_128) ;  /* 0xfffffffc00f08947 */ /* 0x002fea000383ffff */
[----:B------:R-:W-:Y:S05]  /*9040*/  BRA `(.L_x_201) ;  /* 0xffffffdc007c7947 */ /* 0x000fea000383ffff */
.L_x_129:
[----:B0-----:R0:W1:Y:S02]  /*9050*/  SYNCS.PHASECHK.TRANS64.TRYWAIT P0, [R6+URZ], R5 ;  /* 0x00000005060075a7 */ /* 0x001064000800017f */
[----:B-1----:R-:W-:Y:S05]  /*9060*/  @!P0 NANOSLEEP.SYNCS 0x989680 ;  /* 0x009896800000895d */ /* 0x002fea0003900000 */
[----:B------:R-:W1:Y:S02]  /*9070*/  @!P0 SYNCS.PHASECHK.TRANS64 P0, [R6+URZ], R5 ;  /* 0x00000005060085a7 */ /* 0x000e64000800007f */
[----:B-1----:R-:W-:Y:S05]  /*9080*/  @!P0 BRA `(.L_x_129) ;  /* 0xfffffffc00f08947 */ /* 0x002fea000383ffff */
[----:B------:R-:W-:Y:S05]  /*9090*/  BRA `(.L_x_202) ;  /* 0xffffffdc008c7947 */ /* 0x000fea000383ffff */
.L_x_130:
[----:B0-----:R0:W1:Y:S02]  /*90a0*/  SYNCS.PHASECHK.TRANS64.TRYWAIT P0, [R7+URZ], R4 ;  /* 0x00000004070075a7 */ /* 0x001064000800017f */
[----:B-1----:R-:W-:Y:S05]  /*90b0*/  @!P0 NANOSLEEP.SYNCS 0x989680 ;  /* 0x009896800000895d */ /* 0x002fea0003900000 */
[----:B------:R-:W1:Y:S02]  /*90c0*/  @!P0 SYNCS.PHASECHK.TRANS64 P0, [R7+URZ], R4 ;  /* 0x00000004070085a7 */ /* 0x000e64000800007f */
[----:B-1----:R-:W-:Y:S05]  /*90d0*/  @!P0 BRA `(.L_x_130) ;  /* 0xfffffffc00f08947 */ /* 0x002fea000383ffff */
[----:B------:R-:W-:Y:S05]  /*90e0*/  BRA `(.L_x_203) ;  /* 0xffffffdc009c7947 */ /* 0x000fea000383ffff */
.L_x_131:
[----:B0-----:R0:W1:Y:S02]  /*90f0*/  SYNCS.PHASECHK.TRANS64.TRYWAIT P0, [R6+URZ], R5 ;  /* 0x00000005060075a7 */ /* 0x001064000800017f */
[----:B-1----:R-:W-:Y:S05]  /*9100*/  @!P0 NANOSLEEP.SYNCS 0x989680 ;  /* 0x009896800000895d */ /* 0x002fea0003900000 */
[----:B------:R-:W1:Y:S02]  /*9110*/  @!P0 SYNCS.PHASECHK.TRANS64 P0, [R6+URZ], R5 ;  /* 0x00000005060085a7 */ /* 0x000e64000800007f */
[----:B-1----:R-:W-:Y:S05]  /*9120*/  @!P0 BRA `(.L_x_131) ;  /* 0xfffffffc00f08947 */ /* 0x002fea000383ffff */
[----:B------:R-:W-:Y:S05]  /*9130*/  BRA `(.L_x_204) ;  /* 0xffffffdc00ac7947 */ /* 0x000fea000383ffff */
.L_x_132:
[----:B0-----:R0:W1:Y:S02]  /*9140*/  SYNCS.PHASECHK.TRANS64.TRYWAIT P0, [R7+URZ], R4 ;  /* 0x00000004070075a7 */ /* 0x001064000800017f */
[----:B-1----:R-:W-:Y:S05]  /*9150*/  @!P0 NANOSLEEP.SYNCS 0x989680 ;  /* 0x009896800000895d */ /* 0x002fea0003900000 */
[----:B------:R-:W1:Y:S02]  /*9160*/  @!P0 SYNCS.PHASECHK.TRANS64 P0, [R7+URZ], R4 ;  /* 0x00000004070085a7 */ /* 0x000e64000800007f */
[----:B-1----:R-:W-:Y:S05]  /*9170*/  @!P0 BRA `(.L_x_132) ;  /* 0xfffffffc00f08947 */ /* 0x002fea000383ffff */
[----:B------:R-:W-:Y:S05]  /*9180*/  BRA `(.L_x_205) ;  /* 0xffffffdc00bc7947 */ /* 0x000fea000383ffff */
.L_x_133:
[----:B0-----:R0:W1:Y:S02]  /*9190*/  SYNCS.PHASECHK.TRANS64.TRYWAIT P0, [R6+URZ], R5 ;  /* 0x00000005060075a7 */ /* 0x001064000800017f */
[----:B-1----:R-:W-:Y:S05]  /*91a0*/  @!P0 NANOSLEEP.SYNCS 0x989680 ;  /* 0x009896800000895d */ /* 0x002fea0003900000 */
[----:B------:R-:W1:Y:S02]  /*91b0*/  @!P0 SYNCS.PHASECHK.TRANS64 P0, [R6+URZ], R5 ;  /* 0x00000005060085a7 */ /* 0x000e64000800007f */
[----:B-1----:R-:W-:Y:S05]  /*91c0*/  @!P0 BRA `(.L_x_133) ;  /* 0xfffffffc00f08947 */ /* 0x002fea000383ffff */
[----:B------:R-:W-:Y:S05]  /*91d0*/  BRA `(.L_x_206) ;  /* 0xffffffdc00cc7947 */ /* 0x000fea000383ffff */
.L_x_134:
[----:B0-----:R0:W1:Y:S02]  /*91e0*/  SYNCS.PHASECHK.TRANS64.TRYWAIT P0, [R7+URZ], R4 ;  /* 0x00000004070075a7 */ /* 0x001064000800017f */
[----:B-1----:R-:W-:Y:S05]  /*91f0*/  @!P0 NANOSLEEP.SYNCS 0x989680 ;  /* 0x009896800000895d */ /* 0x002fea0003900000 */
[----:B------:R-:W1:Y:S02]  /*9200*/  @!P0 SYNCS.PHASECHK.TRANS64 P0, [R7+URZ], R4 ;  /* 0x00000004070085a7 */ /* 0x000e64000800007f */
[----:B-1----:R-:W-:Y:S05]  /*9210*/  @!P0 BRA `(.L_x_134) ;  /* 0xfffffffc00f08947 */ /* 0x002fea000383ffff */
[----:B------:R-:W-:Y:S05]  /*9220*/  BRA `(.L_x_207) ;  /* 0xffffffdc00dc7947 */ /* 0x000fea000383ffff */
.L_x_135:
[----:B0-----:R0:W1:Y:S02]  /*9230*/  SYNCS.PHASECHK.TRANS64.TRYWAIT P0, [R6+URZ], R5 ;  /* 0x00000005060075a7 */ /* 0x001064000800017f */
[----:B-1----:R-:W-:Y:S05]  /*9240*/  @!P0 NANOSLEEP.SYNCS 0x989680 ;  /* 0x009896800000895d */ /* 0x002fea0003900000 */
[----:B------:R-:W1:Y:S02]  /*9250*/  @!P0 SYNCS.PHASECHK.TRANS64 P0, [R6+URZ], R5 ;  /* 0x00000005060085a7 */ /* 0x000e64000800007f */
[----:B-1----:R-:W-:Y:S05]  /*9260*/  @!P0 BRA `(.L_x_135) ;  /* 0xfffffffc00f08947 */ /* 0x002fea000383ffff */
[----:B------:R-:W-:Y:S05]  /*9270*/  BRA `(.L_x_208) ;  /* 0xffffffdc00ec7947 */ /* 0x000fea000383ffff */
.L_x_136:
[----:B0-----:R0:W1:Y:S02]  /*9280*/  SYNCS.PHASECHK.TRANS64.TRYWAIT P0, [R7+URZ], R4 ;  /* 0x00000004070075a7 */ /* 0x001064000800017f */
[----:B-1----:R-:W-:Y:S05]  /*9290*/  @!P0 NANOSLEEP.SYNCS 0x989680 ;  /* 0x009896800000895d */ /* 0x002fea0003900000 */
[----:B------:R-:W1:Y:S02]  /*92a0*/  @!P0 SYNCS.PHASECHK.TRANS64 P0, [R7+URZ], R4 ;  /* 0x00000004070085a7 */ /* 0x000e64000800007f */
[----:B-1----:R-:W-:Y:S05]  /*92b0*/  @!P0 BRA `(.L_x_136) ;  /* 0xfffffffc00f08947 */ /* 0x002fea000383ffff */
[----:B------:R-:W-:Y:S05]  /*92c0*/  BRA `(.L_x_209) ;  /* 0xffffffdc00fc7947 */ /* 0x000fea000383ffff */
.L_x_137:
[----:B0-----:R0:W1:Y:S02]  /*92d0*/  SYNCS.PHASECHK.TRANS64.TRYWAIT P0, [R6+URZ], R5 ;  /* 0x00000005060075a7 */ /* 0x001064000800017f */
[----:B-1----:R-:W-:Y:S05]  /*92e0*/  @!P0 NANOSLEEP.SYNCS 0x989680 ;  /* 0x009896800000895d */ /* 0x002fea0003900000 */
[----:B------:R-:W1:Y:S02]  /*92f0*/  @!P0 SYNCS.PHASECHK.TRANS64 P0, [R6+URZ], R5 ;  /* 0x00000005060085a7 */ /* 0x000e64000800007f */
[----:B-1----:R-:W-:Y:S05]  /*9300*/  @!P0 BRA `(.L_x_137) ;  /* 0xfffffffc00f08947 */ /* 0x002fea000383ffff */
[----:B------:R-:W-:Y:S05]  /*9310*/  BRA `(.L_x_210) ;  /* 0xffffffe0000c7947 */ /* 0x000fea000383ffff */
.L_x_138:
[----:B0-----:R0:W1:Y:S02]  /*9320*/  SYNCS.PHASECHK.TRANS64.TRYWAIT P0, [R7+URZ], R4 ;  /* 0x00000004070075a7 */ /* 0x001064000800017f */
[----:B-1----:R-:W-:Y:S05]  /*9330*/  @!P0 NANOSLEEP.SYNCS 0x989680 ;  /* 0x009896800000895d */ /* 0x002fea0003900000 */
[----:B------:R-:W1:Y:S02]  /*9340*/  @!P0 SYNCS.PHASECHK.TRANS64 P0, [R7+URZ], R4 ;  /* 0x00000004070085a7 */ /* 0x000e64000800007f */
[----:B-1----:R-:W-:Y:S05]  /*9350*/  @!P0 BRA `(.L_x_138) ;  /* 0xfffffffc00f08947 */ /* 0x002fea000383ffff */
[----:B------:R-:W-:Y:S05]  /*9360*/  BRA `(.L_x_211) ;  /* 0xffffffe0001c7947 */ /* 0x000fea000383ffff */
.L_x_139:
[----:B0-----:R0:W1:Y:S02]  /*9370*/  SYNCS.PHASECHK.TRANS64.TRYWAIT P0, [R6+URZ], R5 ;  /* 0x00000005060075a7 */ /* 0x001064000800017f */
[----:B-1----:R-:W-:Y:S05]  /*9380*/  @!P0 NANOSLEEP.SYNCS 0x989680 ;  /* 0x009896800000895d */ /* 0x002fea0003900000 */
[----:B------:R-:W1:Y:S02]  /*9390*/  @!P0 SYNCS.PHASECHK.TRANS64 P0, [R6+URZ], R5 ;  /* 0x00000005060085a7 */ /* 0x000e64000800007f */
[----:B-1----:R-:W-:Y:S05]  /*93a0*/  @!P0 BRA `(.L_x_139) ;  /* 0xfffffffc00f08947 */ /* 0x002fea000383ffff */
[----:B------:R-:W-:Y:S05]  /*93b0*/  BRA `(.L_x_212) ;  /* 0xffffffe0002c7947 */ /* 0x000fea000383ffff */
.L_x_140:
[----:B0-----:R0:W1:Y:S02]  /*93c0*/  SYNCS.PHASECHK.TRANS64.TRYWAIT P0, [R7+URZ], R4 ;  /* 0x00000004070075a7 */ /* 0x001064000800017f */
[----:B-1----:R-:W-:Y:S05]  /*93d0*/  @!P0 NANOSLEEP.SYNCS 0x989680 ;  /* 0x009896800000895d */ /* 0x002fea0003900000 */
[----:B------:R-:W1:Y:S02]  /*93e0*/  @!P0 SYNCS.PHASECHK.TRANS64 P0, [R7+URZ], R4 ;  /* 0x00000004070085a7 */ /* 0x000e64000800007f */
[----:B-1----:R-:W-:Y:S05]  /*93f0*/  @!P0 BRA `(.L_x_140) ;  /* 0xfffffffc00f08947 */ /* 0x002fea000383ffff */
[----:B------:R-:W-:Y:S05]  /*9400*/  BRA `(.L_x_213) ;  /* 0xffffffe0003c7947 */ /* 0x000fea000383ffff */
.L_x_141:
[----:B0-----:R0:W1:Y:S02]  /*9410*/  SYNCS.PHASECHK.TRANS64.TRYWAIT P0, [R6+URZ], R5 ;  /* 0x00000005060075a7 */ /* 0x001064000800017f */
[----:B-1----:R-:W-:Y:S05]  /*9420*/  @!P0 NANOSLEEP.SYNCS 0x989680 ;  /* 0x009896800000895d */ /* 0x002fea0003900000 */
[----:B------:R-:W1:Y:S02]  /*9430*/  @!P0 SYNCS.PHASECHK.TRANS64 P0, [R6+URZ], R5 ;  /* 0x00000005060085a7 */ /* 0x000e64000800007f */
[----:B-1----:R-:W-:Y:S05]  /*9440*/  @!P0 BRA `(.L_x_141) ;  /* 0xfffffffc00f08947 */ /* 0x002fea000383ffff */
[----:B------:R-:W-:Y:S05]  /*9450*/  BRA `(.L_x_214) ;  /* 0xffffffe0004c7947 */ /* 0x000fea000383ffff */
.L_x_142:
[----:B0-----:R0:W1:Y:S02]  /*9460*/  SYNCS.PHASECHK.TRANS64.TRYWAIT P0, [R7+URZ], R4 ;  /* 0x00000004070075a7 */ /* 0x001064000800017f */
[----:B-1----:R-:W-:Y:S05]  /*9470*/  @!P0 NANOSLEEP.SYNCS 0x989680 ;  /* 0x009896800000895d */ /* 0x002fea0003900000 */
[----:B------:R-:W1:Y:S02]  /*9480*/  @!P0 SYNCS.PHASECHK.TRANS64 P0, [R7+URZ], R4 ;  /* 0x00000004070085a7 */ /* 0x000e64000800007f */
[----:B-1----:R-:W-:Y:S05]  /*9490*/  @!P0 BRA `(.L_x_142) ;  /* 0xfffffffc00f08947 */ /* 0x002fea000383ffff */
[----:B------:R-:W-:Y:S05]  /*94a0*/  BRA `(.L_x_215) ;  /* 0xffffffe0005c7947 */ /* 0x000fea000383ffff */
.L_x_143:
[----:B0-----:R0:W1:Y:S02]  /*94b0*/  SYNCS.PHASECHK.TRANS64.TRYWAIT P0, [R6+URZ], R5 ;  /* 0x00000005060075a7 */ /* 0x001064000800017f */
[----:B-1----:R-:W-:Y:S05]  /*94c0*/  @!P0 NANOSLEEP.SYNCS 0x989680 ;  /* 0x009896800000895d */ /* 0x002fea0003900000 */
[----:B------:R-:W1:Y:S02]  /*94d0*/  @!P0 SYNCS.PHASECHK.TRANS64 P0, [R6+URZ], R5 ;  /* 0x00000005060085a7 */ /* 0x000e64000800007f */
[----:B-1----:R-:W-:Y:S05]  /*94e0*/  @!P0 BRA `(.L_x_143) ;  /* 0xfffffffc00f08947 */ /* 0x002fea000383ffff */
[----:B------:R-:W-:Y:S05]  /*94f0*/  BRA `(.L_x_216) ;  /* 0xffffffe0006c7947 */ /* 0x000fea000383ffff */
.L_x_144:
[----:B0-----:R0:W1:Y:S02]  /*9500*/  SYNCS.PHASECHK.TRANS64.TRYWAIT P0, [R7+URZ], R4 ;  /* 0x00000004070075a7 */ /* 0x001064000800017f */
[----:B-1----:R-:W-:Y:S05]  /*9510*/  @!P0 NANOSLEEP.SYNCS 0x989680 ;  /* 0x009896800000895d */ /* 0x002fea0003900000 */
[----:B------:R-:W1:Y:S02]  /*9520*/  @!P0 SYNCS.PHASECHK.TRANS64 P0, [R7+URZ], R4 ;  /* 0x00000004070085a7 */ /* 0x000e64000800007f */
[----:B-1----:R-:W-:Y:S05]  /*9530*/  @!P0 BRA `(.L_x_144) ;  /* 0xfffffffc00f08947 */ /* 0x002fea000383ffff */
[----:B------:R-:W-:Y:S05]  /*9540*/  BRA `(.L_x_217) ;  /* 0xffffffe0007c7947 */ /* 0x000fea000383ffff */
.L_x_145:
[----:B0-----:R0:W1:Y:S02]  /*9550*/  SYNCS.PHASECHK.TRANS64.TRYWAIT P0, [R6+URZ], R5 ;  /* 0x00000005060075a7 */ /* 0x001064000800017f */
[----:B-1----:R-:W-:Y:S05]  /*9560*/  @!P0 NANOSLEEP.SYNCS 0x989680 ;  /* 0x009896800000895d */ /* 0x002fea0003900000 */
[----:B------:R-:W1:Y:S02]  /*9570*/  @!P0 SYNCS.PHASECHK.TRANS64 P0, [R6+URZ], R5 ;  /* 0x00000005060085a7 */ /* 0x000e64000800007f */
[----:B-1----:R-:W-:Y:S05]  /*9580*/  @!P0 BRA `(.L_x_145) ;  /* 0xfffffffc00f08947 */ /* 0x002fea000383ffff */
[----:B------:R-:W-:Y:S05]  /*9590*/  BRA `(.L_x_218) ;  /* 0xffffffe0008c7947 */ /* 0x000fea000383ffff */
.L_x_146:
[----:B0-----:R0:W1:Y:S02]  /*95a0*/  SYNCS.PHASECHK.TRANS64.TRYWAIT P0, [R7+URZ], R4 ;  /* 0x00000004070075a7 */ /* 0x001064000800017f */
[----:B-1----:R-:W-:Y:S05]  /*95b0*/  @!P0 NANOSLEEP.SYNCS 0x989680 ;  /* 0x009896800000895d */ /* 0x002fea0003900000 */
[----:B------:R-:W1:Y:S02]  /*95c0*/  @!P0 SYNCS.PHASECHK.TRANS64 P0, [R7+URZ], R4 ;  /* 0x00000004070085a7 */ /* 0x000e64000800007f */
[----:B-1----:R-:W-:Y:S05]  /*95d0*/  @!P0 BRA `(.L_x_146) ;  /* 0xfffffffc00f08947 */ /* 0x002fea000383ffff */
[----:B------:R-:W-:Y:S05]  /*95e0*/  BRA `(.L_x_219) ;  /* 0xffffffe0009c7947 */ /* 0x000fea000383ffff */
.L_x_147:
[----:B0-----:R0:W1:Y:S02]  /*95f0*/  SYNCS.PHASECHK.TRANS64.TRYWAIT P0, [R6+URZ], R5 ;  /* 0x00000005060075a7 */ /* 0x001064000800017f */
[----:B-1----:R-:W-:Y:S05]  /*9600*/  @!P0 NANOSLEEP.SYNCS 0x989680 ;  /* 0x009896800000895d */ /* 0x002fea0003900000 */
[----:B------:R-:W1:Y:S02]  /*9610*/  @!P0 SYNCS.PHASECHK.TRANS64 P0, [R6+URZ], R5 ;  /* 0x00000005060085a7 */ /* 0x000e64000800007f */
[----:B-1----:R-:W-:Y:S05]  /*9620*/  @!P0 BRA `(.L_x_147) ;  /* 0xfffffffc00f08947 */ /* 0x002fea000383ffff */
[----:B------:R-:W-:Y:S05]  /*9630*/  BRA `(.L_x_220) ;  /* 0xffffffe000ac7947 */ /* 0x000fea000383ffff */
.L_x_148:
[----:B0-----:R0:W1:Y:S02]  /*9640*/  SYNCS.PHASECHK.TRANS64.TRYWAIT P0, [R7+URZ], R4 ;  /* 0x00000004070075a7 */ /* 0x001064000800017f */
[----:B-1----:R-:W-:Y:S05]  /*9650*/  @!P0 NANOSLEEP.SYNCS 0x989680 ;  /* 0x009896800000895d */ /* 0x002fea0003900000 */
[----:B------:R-:W1:Y:S02]  /*9660*/  @!P0 SYNCS.PHASECHK.TRANS64 P0, [R7+URZ], R4 ;  /* 0x00000004070085a7 */ /* 0x000e64000800007f */
[----:B-1----:R-:W-:Y:S05]  /*9670*/  @!P0 BRA `(.L_x_148) ;  /* 0xfffffffc00f08947 */ /* 0x002fea000383ffff */
[----:B------:R-:W-:Y:S05]  /*9680*/  BRA `(.L_x_221) ;  /* 0xffffffe000bc7947 */ /* 0x000fea000383ffff */
.L_x_149:
[----:B0-----:R0:W1:Y:S02]  /*9690*/  SYNCS.PHASECHK.TRANS64.TRYWAIT P0, [R6+URZ], R5 ;  /* 0x00000005060075a7 */ /* 0x001064000800017f */
[----:B-1----:R-:W-:Y:S05]  /*96a0*/  @!P0 NANOSLEEP.SYNCS 0x989680 ;  /* 0x009896800000895d */ /* 0x002fea0003900000 */
[----:B------:R-:W1:Y:S02]  /*96b0*/  @!P0 SYNCS.PHASECHK.TRANS64 P0, [R6+URZ], R5 ;  /* 0x00000005060085a7 */ /* 0x000e64000800007f */
[----:B-1----:R-:W-:Y:S05]  /*96c0*/  @!P0 BRA `(.L_x_149) ;  /* 0xfffffffc00f08947 */ /* 0x002fea000383ffff */
[----:B------:R-:W-:Y:S05]  /*96d0*/  BRA `(.L_x_222) ;  /* 0xffffffe000cc7947 */ /* 0x000fea000383ffff */
.L_x_150:
[----:B0-----:R0:W1:Y:S02]  /*96e0*/  SYNCS.PHASECHK.TRANS64.TRYWAIT P0, [R7+URZ], R4 ;  /* 0x00000004070075a7 */ /* 0x001064000800017f */
[----:B-1----:R-:W-:Y:S05]  /*96f0*/  @!P0 NANOSLEEP.SYNCS 0x989680 ;  /* 0x009896800000895d */ /* 0x002fea0003900000 */
[----:B------:R-:W1:Y:S02]  /*9700*/  @!P0 SYNCS.PHASECHK.TRANS64 P0, [R7+URZ], R4 ;  /* 0x00000004070085a7 */ /* 0x000e64000800007f */
[----:B-1----:R-:W-:Y:S05]  /*9710*/  @!P0 BRA `(.L_x_150) ;  /* 0xfffffffc00f08947 */ /* 0x002fea000383ffff */
[----:B------:R-:W-:Y:S05]  /*9720*/  BRA `(.L_x_223) ;  /* 0xffffffe000dc7947 */ /* 0x000fea000383ffff */
.L_x_151:
[----:B0-----:R0:W1:Y:S02]  /*9730*/  SYNCS.PHASECHK.TRANS64.TRYWAIT P0, [R6+URZ], R5 ;  /* 0x00000005060075a7 */ /* 0x001064000800017f */
[----:B-1----:R-:W-:Y:S05]  /*9740*/  @!P0 NANOSLEEP.SYNCS 0x989680 ;  /* 0x009896800000895d */ /* 0x002fea0003900000 */
[----:B------:R-:W1:Y:S02]  /*9750*/  @!P0 SYNCS.PHASECHK.TRANS64 P0, [R6+URZ], R5 ;  /* 0x00000005060085a7 */ /* 0x000e64000800007f */
[----:B-1----:R-:W-:Y:S05]  /*9760*/  @!P0 BRA `(.L_x_151) ;  /* 0xfffffffc00f08947 */ /* 0x002fea000383ffff */
[----:B------:R-:W-:Y:S05]  /*9770*/  BRA `(.L_x_224) ;  /* 0xffffffe000ec7947 */ /* 0x000fea000383ffff */
.L_x_152:
[----:B0-----:R0:W1:Y:S02]  /*9780*/  SYNCS.PHASECHK.TRANS64.TRYWAIT P0, [R7+URZ], R4 ;  /* 0x00000004070075a7 */ /* 0x001064000800017f */
[----:B-1----:R-:W-:Y:S05]  /*9790*/  @!P0 NANOSLEEP.SYNCS 0x989680 ;  /* 0x009896800000895d */ /* 0x002fea0003900000 */
[----:B------:R-:W1:Y:S02]  /*97a0*/  @!P0 SYNCS.PHASECHK.TRANS64 P0, [R7+URZ], R4 ;  /* 0x00000004070085a7 */ /* 0x000e64000800007f */
[----:B-1----:R-:W-:Y:S05]  /*97b0*/  @!P0 BRA `(.L_x_152) ;  /* 0xfffffffc00f08947 */ /* 0x002fea000383ffff */
[----:B------:R-:W-:Y:S05]  /*97c0*/  BRA `(.L_x_225) ;  /* 0xffffffe000fc7947 */ /* 0x000fea000383ffff */
.L_x_153:
[----:B0-----:R0:W1:Y:S02]  /*97d0*/  SYNCS.PHASECHK.TRANS64.TRYWAIT P0, [R6+URZ], R5 ;  /* 0x00000005060075a7 */ /* 0x001064000800017f */
[----:B-1----:R-:W-:Y:S05]  /*97e0*/  @!P0 NANOSLEEP.SYNCS 0x989680 ;  /* 0x009896800000895d */ /* 0x002fea0003900000 */
[----:B------:R-:W1:Y:S02]  /*97f0*/  @!P0 SYNCS.PHASECHK.TRANS64 P0, [R6+URZ], R5 ;  /* 0x00000005060085a7 */ /* 0x000e64000800007f */
[----:B-1----:R-:W-:Y:S05]  /*9800*/  @!P0 BRA `(.L_x_153) ;  /* 0xfffffffc00f08947 */ /* 0x002fea000383ffff */
[----:B------:R-:W-:Y:S05]  /*9810*/  BRA `(.L_x_226) ;  /* 0xffffffe4000c7947 */ /* 0x000fea000383ffff */
.L_x_154:
[----:B0-----:R0:W1:Y:S02]  /*9820*/  SYNCS.PHASECHK.TRANS64.TRYWAIT P0, [R7+URZ], R4 ;  /* 0x00000004070075a7 */ /* 0x001064000800017f */
[----:B-1----:R-:W-:Y:S05]  /*9830*/  @!P0 NANOSLEEP.SYNCS 0x989680 ;  /* 0x009896800000895d */ /* 0x002fea0003900000 */
[----:B------:R-:W1:Y:S02]  /*9840*/  @!P0 SYNCS.PHASECHK.TRANS64 P0, [R7+URZ], R4 ;  /* 0x00000004070085a7 */ /* 0x000e64000800007f */
[----:B-1----:R-:W-:Y:S05]  /*9850*/  @!P0 BRA `(.L_x_154) ;  /* 0xfffffffc00f08947 */ /* 0x002fea000383ffff */
[----:B------:R-:W-:Y:S05]  /*9860*/  BRA `(.L_x_227) ;  /* 0xffffffe4001c7947 */ /* 0x000fea000383ffff */
.L_x_155:
[----:B0-----:R0:W1:Y:S02]  /*9870*/  SYNCS.PHASECHK.TRANS64.TRYWAIT P0, [R6+URZ], R5 ;  /* 0x00000005060075a7 */ /* 0x001064000800017f */
[----:B-1----:R-:W-:Y:S05]  /*9880*/  @!P0 NANOSLEEP.SYNCS 0x989680 ;  /* 0x009896800000895d */ /* 0x002fea0003900000 */
[----:B------:R-:W1:Y:S02]  /*9890*/  @!P0 SYNCS.PHASECHK.TRANS64 P0, [R6+URZ], R5 ;  /* 0x00000005060085a7 */ /* 0x000e64000800007f */
[----:B-1----:R-:W-:Y:S05]  /*98a0*/  @!P0 BRA `(.L_x_155) ;  /* 0xfffffffc00f08947 */ /* 0x002fea000383ffff */
[----:B------:R-:W-:Y:S05]  /*98b0*/  BRA `(.L_x_228) ;  /* 0xffffffe4002c7947 */ /* 0x000fea000383ffff */
.L_x_156:
[----:B0-----:R0:W1:Y:S02]  /*98c0*/  SYNCS.PHASECHK.TRANS64.TRYWAIT P0, [R7+URZ], R4 ;  /* 0x00000004070075a7 */ /* 0x001064000800017f */
[----:B-1----:R-:W-:Y:S05]  /*98d0*/  @!P0 NANOSLEEP.SYNCS 0x989680 ;  /* 0x009896800000895d */ /* 0x002fea0003900000 */
[----:B------:R-:W1:Y:S02]  /*98e0*/  @!P0 SYNCS.PHASECHK.TRANS64 P0, [R7+URZ], R4 ;  /* 0x00000004070085a7 */ /* 0x000e64000800007f */
[----:B-1----:R-:W-:Y:S05]  /*98f0*/  @!P0 BRA `(.L_x_156) ;  /* 0xfffffffc00f08947 */ /* 0x002fea000383ffff */
[----:B------:R-:W-:Y:S05]  /*9900*/  BRA `(.L_x_229) ;  /* 0xffffffe4003c7947 */ /* 0x000fea000383ffff */
.L_x_157:
[----:B0-----:R0:W1:Y:S02]  /*9910*/  SYNCS.PHASECHK.TRANS64.TRYWAIT P0, [R6+URZ], R5 ;  /* 0x00000005060075a7 */ /* 0x001064000800017f */
[----:B-1----:R-:W-:Y:S05]  /*9920*/  @!P0 NANOSLEEP.SYNCS 0x989680 ;  /* 0x009896800000895d */ /* 0x002fea0003900000 */
[----:B------:R-:W1:Y:S02]  /*9930*/  @!P0 SYNCS.PHASECHK.TRANS64 P0, [R6+URZ], R5 ;  /* 0x00000005060085a7 */ /* 0x000e64000800007f */
[----:B-1----:R-:W-:Y:S05]  /*9940*/  @!P0 BRA `(.L_x_157) ;  /* 0xfffffffc00f08947 */ /* 0x002fea000383ffff */
[----:B------:R-:W-:Y:S05]  /*9950*/  BRA `(.L_x_230) ;  /* 0xffffffe4004c7947 */ /* 0x000fea000383ffff */
.L_x_158:
[----:B0-----:R0:W1:Y:S02]  /*9960*/  SYNCS.PHASECHK.TRANS64.TRYWAIT P0, [R7+URZ], R4 ;  /* 0x00000004070075a7 */ /* 0x001064000800017f */
[----:B-1----:R-:W-:Y:S05]  /*9970*/  @!P0 NANOSLEEP.SYNCS 0x989680 ;  /* 0x009896800000895d */ /* 0x002fea0003900000 */
[----:B------:R-:W1:Y:S02]  /*9980*/  @!P0 SYNCS.PHASECHK.TRANS64 P0, [R7+URZ], R4 ;  /* 0x00000004070085a7 */ /* 0x000e64000800007f */
[----:B-1----:R-:W-:Y:S05]  /*9990*/  @!P0 BRA `(.L_x_158) ;  /* 0xfffffffc00f08947 */ /* 0x002fea000383ffff */
[----:B------:R-:W-:Y:S05]  /*99a0*/  BRA `(.L_x_231) ;  /* 0xffffffe4005c7947 */ /* 0x000fea000383ffff */
.L_x_159:
[----:B0-----:R0:W1:Y:S02]  /*99b0*/  SYNCS.PHASECHK.TRANS64.TRYWAIT P0, [R6+URZ], R5 ;  /* 0x00000005060075a7 */ /* 0x001064000800017f */
[----:B-1----:R-:W-:Y:S05]  /*99c0*/  @!P0 NANOSLEEP.SYNCS 0x989680 ;  /* 0x009896800000895d */ /* 0x002fea0003900000 */
[----:B------:R-:W1:Y:S02]  /*99d0*/  @!P0 SYNCS.PHASECHK.TRANS64 P0, [R6+URZ], R5 ;  /* 0x00000005060085a7 */ /* 0x000e64000800007f */
[----:B-1----:R-:W-:Y:S05]  /*99e0*/  @!P0 BRA `(.L_x_159) ;  /* 0xfffffffc00f08947 */ /* 0x002fea000383ffff */
[----:B------:R-:W-:Y:S05]  /*99f0*/  BRA `(.L_x_232) ;  /* 0xffffffe4006c7947 */ /* 0x000fea000383ffff */
.L_x_160:
[----:B0-----:R0:W1:Y:S02]  /*9a00*/  SYNCS.PHASECHK.TRANS64.TRYWAIT P0, [R7+URZ], R4 ;  /* 0x00000004070075a7 */ /* 0x001064000800017f */
[----:B-1----:R-:W-:Y:S05]  /*9a10*/  @!P0 NANOSLEEP.SYNCS 0x989680 ;  /* 0x009896800000895d */ /* 0x002fea0003900000 */
[----:B------:R-:W1:Y:S02]  /*9a20*/  @!P0 SYNCS.PHASECHK.TRANS64 P0, [R7+URZ], R4 ;  /* 0x00000004070085a7 */ /* 0x000e64000800007f */
[----:B-1----:R-:W-:Y:S05]  /*9a30*/  @!P0 BRA `(.L_x_160) ;  /* 0xfffffffc00f08947 */ /* 0x002fea000383ffff */
[----:B------:R-:W-:Y:S05]  /*9a40*/  BRA `(.L_x_233) ;  /* 0xffffffe4007c7947 */ /* 0x000fea000383ffff */
.L_x_161:
[----:B0-----:R0:W1:Y:S02]  /*9a50*/  SYNCS.PHASECHK.TRANS64.TRYWAIT P0, [R6+URZ], R5 ;  /* 0x00000005060075a7 */ /* 0x001064000800017f */
[----:B-1----:R-:W-:Y:S05]  /*9a60*/  @!P0 NANOSLEEP.SYNCS 0x989680 ;  /* 0x009896800000895d */ /* 0x002fea0003900000 */
[----:B------:R-:W1:Y:S02]  /*9a70*/  @!P0 SYNCS.PHASECHK.TRANS64 P0, [R6+URZ], R5 ;  /* 0x00000005060085a7 */ /* 0x000e64000800007f */
[----:B-1----:R-:W-:Y:S05]  /*9a80*/  @!P0 BRA `(.L_x_161) ;  /* 0xfffffffc00f08947 */ /* 0x002fea000383ffff */
[----:B------:R-:W-:Y:S05]  /*9a90*/  BRA `(.L_x_234) ;  /* 0xffffffe4008c7947 */ /* 0x000fea000383ffff */
.L_x_162:
[----:B0-----:R0:W1:Y:S02]  /*9aa0*/  SYNCS.PHASECHK.TRANS64.TRYWAIT P0, [R7+URZ], R4 ;  /* 0x00000004070075a7 */ /* 0x001064000800017f */
[----:B-1----:R-:W-:Y:S05]  /*9ab0*/  @!P0 NANOSLEEP.SYNCS 0x989680 ;  /* 0x009896800000895d */ /* 0x002fea0003900000 */
[----:B------:R-:W1:Y:S02]  /*9ac0*/  @!P0 SYNCS.PHASECHK.TRANS64 P0, [R7+URZ], R4 ;  /* 0x00000004070085a7 */ /* 0x000e64000800007f */
[----:B-1----:R-:W-:Y:S05]  /*9ad0*/  @!P0 BRA `(.L_x_162) ;  /* 0xfffffffc00f08947 */ /* 0x002fea000383ffff */
[----:B------:R-:W-:Y:S05]  /*9ae0*/  BRA `(.L_x_235) ;  /* 0xffffffe4009c7947 */ /* 0x000fea000383ffff */
.L_x_163:
[----:B0-----:R0:W1:Y:S02]  /*9af0*/  SYNCS.PHASECHK.TRANS64.TRYWAIT P0, [R6+URZ], R5 ;  /* 0x00000005060075a7 */ /* 0x001064000800017f */
[----:B-1----:R-:W-:Y:S05]  /*9b00*/  @!P0 NANOSLEEP.SYNCS 0x989680 ;  /* 0x009896800000895d */ /* 0x002fea0003900000 */
[----:B------:R-:W1:Y:S02]  /*9b10*/  @!P0 SYNCS.PHASECHK.TRANS64 P0, [R6+URZ], R5 ;  /* 0x00000005060085a7 */ /* 0x000e64000800007f */
[----:B-1----:R-:W-:Y:S05]  /*9b20*/  @!P0 BRA `(.L_x_163) ;  /* 0xfffffffc00f08947 */ /* 0x002fea000383ffff */
[----:B------:R-:W-:Y:S05]  /*9b30*/  BRA `(.L_x_236) ;  /* 0xffffffe400ac7947 */ /* 0x000fea000383ffff */
.L_x_164:
[----:B0-----:R0:W1:Y:S02]  /*9b40*/  SYNCS.PHASECHK.TRANS64.TRYWAIT P0, [R7+URZ], R4 ;  /* 0x00000004070075a7 */ /* 0x001064000800017f */
[----:B-1----:R-:W-:Y:S05]  /*9b50*/  @!P0 NANOSLEEP.SYNCS 0x989680 ;  /* 0x009896800000895d */ /* 0x002fea0003900000 */
[----:B------:R-:W1:Y:S02]  /*9b60*/  @!P0 SYNCS.PHASECHK.TRANS64 P0, [R7+URZ], R4 ;  /* 0x00000004070085a7 */ /* 0x000e64000800007f */
[----:B-1----:R-:W-:Y:S05]  /*9b70*/  @!P0 BRA `(.L_x_164) ;  /* 0xfffffffc00f08947 */ /* 0x002fea000383ffff */
[----:B------:R-:W-:Y:S05]  /*9b80*/  BRA `(.L_x_237) ;  /* 0xffffffe400bc7947 */ /* 0x000fea000383ffff */
.L_x_165:
[----:B0-----:R0:W1:Y:S02]  /*9b90*/  SYNCS.PHASECHK.TRANS64.TRYWAIT P0, [R6+URZ], R5 ;  /* 0x00000005060075a7 */ /* 0x001064000800017f */
[----:B-1----:R-:W-:Y:S05]  /*9ba0*/  @!P0 NANOSLEEP.SYNCS 0x989680 ;  /* 0x009896800000895d */ /* 0x002fea0003900000 */
[----:B------:R-:W1:Y:S02]  /*9bb0*/  @!P0 SYNCS.PHASECHK.TRANS64 P0, [R6+URZ], R5 ;  /* 0x00000005060085a7 */ /* 0x000e64000800007f */
[----:B-1----:R-:W-:Y:S05]  /*9bc0*/  @!P0 BRA `(.L_x_165) ;  /* 0xfffffffc00f08947 */ /* 0x002fea000383ffff */
[----:B------:R-:W-:Y:S05]  /*9bd0*/  BRA `(.L_x_238) ;  /* 0xffffffe400cc7947 */ /* 0x000fea000383ffff */
.L_x_166:
[----:B0-----:R0:W1:Y:S02]  /*9be0*/  SYNCS.PHASECHK.TRANS64.TRYWAIT P0, [R7+URZ], R4 ;  /* 0x00000004070075a7 */ /* 0x001064000800017f */
[----:B-1----:R-:W-:Y:S05]  /*9bf0*/  @!P0 NANOSLEEP.SYNCS 0x989680 ;  /* 0x009896800000895d */ /* 0x002fea0003900000 */
[----:B------:R-:W1:Y:S02]  /*9c00*/  @!P0 SYNCS.PHASECHK.TRANS64 P0, [R7+URZ], R4 ;  /* 0x00000004070085a7 */ /* 0x000e64000800007f */
[----:B-1----:R-:W-:Y:S05]  /*9c10*/  @!P0 BRA `(.L_x_166) ;  /* 0xfffffffc00f08947 */ /* 0x002fea000383ffff */
[----:B------:R-:W-:Y:S05]  /*9c20*/  BRA `(.L_x_239) ;  /* 0xffffffe400dc7947 */ /* 0x000fea000383ffff */
.L_x_167:
[----:B0-----:R0:W1:Y:S02]  /*9c30*/  SYNCS.PHASECHK.TRANS64.TRYWAIT P0, [R6+URZ], R5 ;  /* 0x00000005060075a7 */ /* 0x001064000800017f */
[----:B-1----:R-:W-:Y:S05]  /*9c40*/  @!P0 NANOSLEEP.SYNCS 0x989680 ;  /* 0x009896800000895d */ /* 0x002fea0003900000 */
[----:B------:R-:W1:Y:S02]  /*9c50*/  @!P0 SYNCS.PHASECHK.TRANS64 P0, [R6+URZ], R5 ;  /* 0x00000005060085a7 */ /* 0x000e64000800007f */
[----:B-1----:R-:W-:Y:S05]  /*9c60*/  @!P0 BRA `(.L_x_167) ;  /* 0xfffffffc00f08947 */ /* 0x002fea000383ffff */
[----:B------:R-:W-:Y:S05]  /*9c70*/  BRA `(.L_x_240) ;  /* 0xffffffe400ec7947 */ /* 0x000fea000383ffff */
.L_x_168:
[----:B0-----:R0:W1:Y:S02]  /*9c80*/  SYNCS.PHASECHK.TRANS64.TRYWAIT P0, [R7+URZ], R4 ;  /* 0x00000004070075a7 */ /* 0x001064000800017f */
[----:B-1----:R-:W-:Y:S05]  /*9c90*/  @!P0 NANOSLEEP.SYNCS 0x989680 ;  /* 0x009896800000895d */ /* 0x002fea0003900000 */
[----:B------:R-:W1:Y:S02]  /*9ca0*/  @!P0 SYNCS.PHASECHK.TRANS64 P0, [R7+URZ], R4 ;  /* 0x00000004070085a7 */ /* 0x000e64000800007f */
[----:B-1----:R-:W-:Y:S05]  /*9cb0*/  @!P0 BRA `(.L_x_168) ;  /* 0xfffffffc00f08947 */ /* 0x002fea000383ffff */
[----:B------:R-:W-:Y:S05]  /*9cc0*/  BRA `(.L_x_241) ;  /* 0xffffffe400fc7947 */ /* 0x000fea000383ffff */
.L_x_169:
[----:B0-----:R0:W1:Y:S02]  /*9cd0*/  SYNCS.PHASECHK.TRANS64.TRYWAIT P0, [R6+URZ], R5 ;  /* 0x00000005060075a7 */ /* 0x001064000800017f */
[----:B-1----:R-:W-:Y:S05]  /*9ce0*/  @!P0 NANOSLEEP.SYNCS 0x989680 ;  /* 0x009896800000895d */ /* 0x002fea0003900000 */
[----:B------:R-:W1:Y:S02]  /*9cf0*/  @!P0 SYNCS.PHASECHK.TRANS64 P0, [R6+URZ], R5 ;  /* 0x00000005060085a7 */ /* 0x000e64000800007f */
[----:B-1----:R-:W-:Y:S05]  /*9d00*/  @!P0 BRA `(.L_x_169) ;  /* 0xfffffffc00f08947 */ /* 0x002fea000383ffff */
[----:B------:R-:W-:Y:S05]  /*9d10*/  BRA `(.L_x_242) ;  /* 0xffffffe8000c7947 */ /* 0x000fea000383ffff */
.L_x_170:
[----:B0-----:R0:W1:Y:S02]  /*9d20*/  SYNCS.PHASECHK.TRANS64.TRYWAIT P0, [R7+URZ], R4 ;  /* 0x00000004070075a7 */ /* 0x001064000800017f */
[----:B-1----:R-:W-:Y:S05]  /*9d30*/  @!P0 NANOSLEEP.SYNCS 0x989680 ;  /* 0x009896800000895d */ /* 0x002fea0003900000 */
[----:B------:R-:W1:Y:S02]  /*9d40*/  @!P0 SYNCS.PHASECHK.TRANS64 P0, [R7+URZ], R4 ;  /* 0x00000004070085a7 */ /* 0x000e64000800007f */
[----:B-1----:R-:W-:Y:S05]  /*9d50*/  @!P0 BRA `(.L_x_170) ;  /* 0xfffffffc00f08947 */ /* 0x002fea000383ffff */
[----:B------:R-:W-:Y:S05]  /*9d60*/  BRA `(.L_x_243) ;  /* 0xffffffe8001c7947 */ /* 0x000fea000383ffff */
.L_x_171:
[----:B0-----:R0:W1:Y:S02]  /*9d70*/  SYNCS.PHASECHK.TRANS64.TRYWAIT P0, [R6+URZ], R5 ;  /* 0x00000005060075a7 */ /* 0x001064000800017f */
[----:B-1----:R-:W-:Y:S05]  /*9d80*/  @!P0 NANOSLEEP.SYNCS 0x989680 ;  /* 0x009896800000895d */ /* 0x002fea0003900000 */
[----:B------:R-:W1:Y:S02]  /*9d90*/  @!P0 SYNCS.PHASECHK.TRANS64 P0, [R6+URZ], R5 ;  /* 0x00000005060085a7 */ /* 0x000e64000800007f */
[----:B-1----:R-:W-:Y:S05]  /*9da0*/  @!P0 BRA `(.L_x_171) ;  /* 0xfffffffc00f08947 */ /* 0x002fea000383ffff */
[----:B------:R-:W-:Y:S05]  /*9db0*/  BRA `(.L_x_244) ;  /* 0xffffffe8002c7947 */ /* 0x000fea000383ffff */
.L_x_172:
[----:B0-----:R0:W1:Y:S02]  /*9dc0*/  SYNCS.PHASECHK.TRANS64.TRYWAIT P0, [R7+URZ], R4 ;  /* 0x00000004070075a7 */ /* 0x001064000800017f */
[----:B-1----:R-:W-:Y:S05]  /*9dd0*/  @!P0 NANOSLEEP.SYNCS 0x989680 ;  /* 0x009896800000895d */ /* 0x002fea0003900000 */
[----:B------:R-:W1:Y:S02]  /*9de0*/  @!P0 SYNCS.PHASECHK.TRANS64 P0, [R7+URZ], R4 ;  /* 0x00000004070085a7 */ /* 0x000e64000800007f */
[----:B-1----:R-:W-:Y:S05]  /*9df0*/  @!P0 BRA `(.L_x_172) ;  /* 0xfffffffc00f08947 */ /* 0x002fea000383ffff */
[----:B------:R-:W-:Y:S05]  /*9e00*/  BRA `(.L_x_245) ;  /* 0xffffffe8003c7947 */ /* 0x000fea000383ffff */
.L_x_173:
[----:B-1----:R1:W2:Y:S02]  /*9e10*/  SYNCS.PHASECHK.TRANS64.TRYWAIT P0, [R6+URZ], R5 ;  /* 0x00000005060075a7 */ /* 0x0022a4000800017f */
[----:B--2---:R-:W-:Y:S05]  /*9e20*/  @!P0 NANOSLEEP.SYNCS 0x989680 ;  /* 0x009896800000895d */ /* 0x004fea0003900000 */
[----:B------:R-:W2:Y:S02]  /*9e30*/  @!P0 SYNCS.PHASECHK.TRANS64 P0, [R6+URZ], R5 ;  /* 0x00000005060085a7 */ /* 0x000ea4000800007f */
[----:B--2---:R-:W-:Y:S05]  /*9e40*/  @!P0 BRA `(.L_x_173) ;  /* 0xfffffffc00f08947 */ /* 0x004fea000383ffff */
[----:B------:R-:W-:Y:S05]  /*9e50*/  BRA `(.L_x_246) ;  /* 0xffffffe800447947 */ /* 0x000fea000383ffff */
.L_x_247:
[----:B------:R-:W-:-:S00]  /*9e60*/  BRA `(.L_x_247) ;  /* 0xfffffffc00fc7947 */ /* 0x000fc0000383ffff */
[----:B------:R-:W-:-:S00]  /*9e70*/  NOP ;  /* 0x0000000000007918 */ /* 0x000fc00000000000 */
        /* <DEDUP_REMOVED lines=8> */
.L_x_248:


//--------------------- .nv.shared._ZN7cutlass13device_kernelINS_4gemm6kernel13GemmUniversalIN4cute5tupleIJiiiiEEENS1_10collective13CollectiveMmaINS1_37MainloopSm90TmaGmmaWarpSpecializedFP8ILi64ENS5_IJNS4_1CILi2EEENSA_ILi1EEESC_EEENS1_32KernelTmaWarpSpecializedPingpongEEENS5_IJNSA_ILi64EEENSA_ILi48EEENSA_ILi32EEEEEENS_12float_e4m3_tENS5_IJlSC_lEEESK_SL_NS4_8TiledMMAINS4_8MMA_AtomIJNS4_4SM904GMMA30MMA_64x16x32_F32E4M3E4M3_SS_TNILNSP_7ScaleInE1ELSR_1EEEEEENS4_6LayoutINS5_IJSC_SC_SC_EEENS5_IJNSA_ILi0EEESW_SW_EEEEENS5_IJNS4_10UnderscoreESZ_SZ_EEEEENS4_13SM90_TMA_LOADENS4_14ComposedLayoutINS4_7SwizzleILi1ELi4ELi3EEENS4_18smem_ptr_flag_bitsILi8EEENSU_INS5_IJNSA_ILi8EEESI_EEENS5_IJSI_SC_EEEEEEEvNS4_8identityENS4_23SM90_TMA_LOAD_MULTICASTES1C_vS1D_EENS_8epilogue10collective6detail29Sm90TmaWarpSpecializedAdapterINS1H_15DefaultEpilogueISK_SL_SL_NS1G_6thread17LinearCombinationISK_Li1EffLNS1L_9ScaleType4KindE0ELNS_15FloatRoundStyleE2ESK_EENS1_15EpilogueDefaultEEEEEvvEEEEvNT_6ParamsE --------------------------
	.section	.nv.shared._ZN7cutlass13device_kernelINS_4gemm6kernel13GemmUniversalIN4cute5tupleIJiiiiEEENS1_10collective13CollectiveMmaINS1_37MainloopSm90TmaGmmaWarpSpecializedFP8ILi64ENS5_IJNS4_1CILi2EEENSA_ILi1EEESC_EEENS1_32KernelTmaWarpSpecializedPingpongEEENS5_IJNSA_ILi64EEENSA_ILi48EEENSA_ILi32EEEEEENS_12float_e4m3_tENS5_IJlSC_lEEESK_SL_NS4_8TiledMMAINS4_8MMA_AtomIJNS4_4SM904GMMA30MMA_64x16x32_F32E4M3E4M3_SS_TNILNSP_7ScaleInE1ELSR_1EEEEEENS4_6LayoutINS5_IJSC_SC_SC_EEENS5_IJNSA_ILi0EEESW_SW_EEEEENS5_IJNS4_10UnderscoreESZ_SZ_EEEEENS4_13SM90_TMA_LOADENS4_14ComposedLayoutINS4_7SwizzleILi1ELi4ELi3EEENS4_18smem_ptr_flag_bitsILi8EEENSU_INS5_IJNSA_ILi8EEESI_EEENS5_IJSI_SC_EEEEEEEvNS4_8identityENS4_23SM90_TMA_LOAD_MULTICASTES1C_vS1D_EENS_8epilogue10collective6detail29Sm90TmaWarpSpecializedAdapterINS1H_15DefaultEpilogueISK_SL_SL_NS1G_6thread17LinearCombinationISK_Li1EffLNS1L_9ScaleType4KindE0ELNS_15FloatRoundStyleE2ESK_EENS1_15EpilogueDefaultEEEEEvvEEEEvNT_6ParamsE,"aw",@nobits
	.sectionflags	@""
	.align	16
	.zero		1024


//--------------------- .nv.shared.reserved.0     --------------------------
	.section	.nv.shared.reserved.0,"aw",@nobits
	.weak		__nv_reservedSMEM_offset_0_alias
	.size		__nv_reservedSMEM_offset_0_alias, 0, 0
	.other		__nv_reservedSMEM_offset_0_alias,@"STO_CUDA_RESERVED_SHARED STV_DEFAULT"
__nv_reservedSMEM_offset_0_alias:
	.zero		0


//--------------------- .nv.global                --------------------------
	.section	.nv.global,"aw",@nobits
.nv.global:
	.type		_ZN40_INTERNAL_92f7d2bb_4_k_cu_fb728e76_121994cute1_E,@object
	.size		_ZN40_INTERNAL_92f7d2bb_4_k_cu_fb728e76_121994cute1_E,(_ZN40_INTERNAL_92f7d2bb_4_k_cu_fb728e76_121994cuda3std3__45__cpo6cbeginE - _ZN40_INTERNAL_92f7d2bb_4_k_cu_fb728e76_121994cute1_E)
_ZN40_INTERNAL_92f7d2bb_4_k_cu_fb728e76_121994cute1_E:
	.zero		1
	.type		_ZN40_INTERNAL_92f7d2bb_4_k_cu_fb728e76_121994cuda3std3__45__cpo6cbeginE,@object
	.size		_ZN40_INTERNAL_92f7d2bb_4_k_cu_fb728e76_121994cuda3std3__45__cpo6cbeginE,(_ZN40_INTERNAL_92f7d2bb_4_k_cu_fb728e76_121994cuda3std3__48in_placeE - _ZN40_INTERNAL_92f7d2bb_4_k_cu_fb728e76_121994cuda3std3__45__cpo6cbeginE)
_ZN40_INTERNAL_92f7d2bb_4_k_cu_fb728e76_121994cuda3std3__45__cpo6cbeginE:
	.zero		1
	.type		_ZN40_INTERNAL_92f7d2bb_4_k_cu_fb728e76_121994cuda3std3__48in_placeE,@object
	.size		_ZN40_INTERNAL_92f7d2bb_4_k_cu_fb728e76_121994cuda3std3__48in_placeE,(_ZN40_INTERNAL_92f7d2bb_4_k_cu_fb728e76_121994cuda3std6ranges3__45__cpo9iter_moveE - _ZN40_INTERNAL_92f7d2bb_4_k_cu_fb728e76_121994cuda3std3__48in_placeE)
_ZN40_INTERNAL_92f7d2bb_4_k_cu_fb728e76_121994cuda3std3__48in_placeE:
	.zero		1
	.type		_ZN40_INTERNAL_92f7d2bb_4_k_cu_fb728e76_121994cuda3std6ranges3__45__cpo9iter_moveE,@object
	.size		_ZN40_INTERNAL_92f7d2bb_4_k_cu_fb728e76_121994cuda3std6ranges3__45__cpo9iter_moveE,(_ZN40_INTERNAL_92f7d2bb_4_k_cu_fb728e76_121994cuda3std3__45__cpo5beginE - _ZN40_INTERNAL_92f7d2bb_4_k_cu_fb728e76_121994cuda3std6ranges3__45__cpo9iter_moveE)
_ZN40_INTERNAL_92f7d2bb_4_k_cu_fb728e76_121994cuda3std6ranges3__45__cpo9iter_moveE:
	.zero		1
	.type		_ZN40_INTERNAL_92f7d2bb_4_k_cu_fb728e76_121994cuda3std3__45__cpo5beginE,@object
	.size		_ZN40_INTERNAL_92f7d2bb_4_k_cu_fb728e76_121994cuda3std3__45__cpo5beginE,(_ZN40_INTERNAL_92f7d2bb_4_k_cu_fb728e76_121994cuda3std3__442_GLOBAL__N__92f7d2bb_4_k_cu_fb728e76_121996ignoreE - _ZN40_INTERNAL_92f7d2bb_4_k_cu_fb728e76_121994cuda3std3__45__cpo5beginE)
_ZN40_INTERNAL_92f7d2bb_4_k_cu_fb728e76_121994cuda3std3__45__cpo5beginE:
	.zero		1
	.type		_ZN40_INTERNAL_92f7d2bb_4_k_cu_fb728e76_121994cuda3std3__442_GLOBAL__N__92f7d2bb_4_k_cu_fb728e76_121996ignoreE,@object
	.size		_ZN40_INTERNAL_92f7d2bb_4_k_cu_fb728e76_121994cuda3std3__442_GLOBAL__N__92f7d2bb_4_k_cu_fb728e76_121996ignoreE,(_ZN40_INTERNAL_92f7d2bb_4_k_cu_fb728e76_121994cute7productE - _ZN40_INTERNAL_92f7d2bb_4_k_cu_fb728e76_121994cuda3std3__442_GLOBAL__N__92f7d2bb_4_k_cu_fb728e76_121996ignoreE)
_ZN40_INTERNAL_92f7d2bb_4_k_cu_fb728e76_121994cuda3std3__442_GLOBAL__N__92f7d2bb_4_k_cu_fb728e76_121996ignoreE:
	.zero		1
	.type		_ZN40_INTERNAL_92f7d2bb_4_k_cu_fb728e76_121994cute7productE,@object
	.size		_ZN40_INTERNAL_92f7d2bb_4_k_cu_fb728e76_121994cute7productE,(_ZN40_INTERNAL_92f7d2bb_4_k_cu_fb728e76_121994cuda3std3__45__cpo3endE - _ZN40_INTERNAL_92f7d2bb_4_k_cu_fb728e76_121994cute7productE)
_ZN40_INTERNAL_92f7d2bb_4_k_cu_fb728e76_121994cute7productE:
	.zero		1
	.type		_ZN40_INTERNAL_92f7d2bb_4_k_cu_fb728e76_121994cuda3std3__45__cpo3endE,@object
	.size		_ZN40_INTERNAL_92f7d2bb_4_k_cu_fb728e76_121994cuda3std3__45__cpo3endE,(_ZN40_INTERNAL_92f7d2bb_4_k_cu_fb728e76_121994cuda3std3__419piecewise_constructE - _ZN40_INTERNAL_92f7d2bb_4_k_cu_fb728e76_121994cuda3std3__45__cpo3endE)
_ZN40_INTERNAL_92f7d2bb_4_k_cu_fb728e76_121994cuda3std3__45__cpo3endE:
	.zero		1
	.type		_ZN40_INTERNAL_92f7d2bb_4_k_cu_fb728e76_121994cuda3std3__419piecewise_constructE,@object
	.size		_ZN40_INTERNAL_92f7d2bb_4_k_cu_fb728e76_121994cuda3std3__419piecewise_constructE,(_ZN40_INTERNAL_92f7d2bb_4_k_cu_fb728e76_121994cuda3std3__45__cpo4cendE - _ZN40_INTERNAL_92f7d2bb_4_k_cu_fb728e76_121994cuda3std3__419piecewise_constructE)
_ZN40_INTERNAL_92f7d2bb_4_k_cu_fb728e76_121994cuda3std3__419piecewise_constructE:
	.zero		1
	.type		_ZN40_INTERNAL_92f7d2bb_4_k_cu_fb728e76_121994cuda3std3__45__cpo4cendE,@object
	.size		_ZN40_INTERNAL_92f7d2bb_4_k_cu_fb728e76_121994cuda3std3__45__cpo4cendE,(_ZN40_INTERNAL_92f7d2bb_4_k_cu_fb728e76_121994cuda3std6ranges3__45__cpo4swapE - _ZN40_INTERNAL_92f7d2bb_4_k_cu_fb728e76_121994cuda3std3__45__cpo4cendE)
_ZN40_INTERNAL_92f7d2bb_4_k_cu_fb728e76_121994cuda3std3__45__cpo4cendE:
	.zero		1
	.type		_ZN40_INTERNAL_92f7d2bb_4_k_cu_fb728e76_121994cuda3std6ranges3__45__cpo4swapE,@object
	.size		_ZN40_INTERNAL_92f7d2bb_4_k_cu_fb728e76_121994cuda3std6ranges3__45__cpo4swapE,(.L_7 - _ZN40_INTERNAL_92f7d2bb_4_k_cu_fb728e76_121994cuda3std6ranges3__45__cpo4swapE)
_ZN40_INTERNAL_92f7d2bb_4_k_cu_fb728e76_121994cuda3std6ranges3__45__cpo4swapE:
	.zero		1
.L_7:


//--------------------- .nv.constant0._ZN7cutlass13device_kernelINS_4gemm6kernel13GemmUniversalIN4cute5tupleIJiiiiEEENS1_10collective13CollectiveMmaINS1_37MainloopSm90TmaGmmaWarpSpecializedFP8ILi64ENS5_IJNS4_1CILi2EEENSA_ILi1EEESC_EEENS1_32KernelTmaWarpSpecializedPingpongEEENS5_IJNSA_ILi64EEENSA_ILi48EEENSA_ILi32EEEEEENS_12float_e4m3_tENS5_IJlSC_lEEESK_SL_NS4_8TiledMMAINS4_8MMA_AtomIJNS4_4SM904GMMA30MMA_64x16x32_F32E4M3E4M3_SS_TNILNSP_7ScaleInE1ELSR_1EEEEEENS4_6LayoutINS5_IJSC_SC_SC_EEENS5_IJNSA_ILi0EEESW_SW_EEEEENS5_IJNS4_10UnderscoreESZ_SZ_EEEEENS4_13SM90_TMA_LOADENS4_14ComposedLayoutINS4_7SwizzleILi1ELi4ELi3EEENS4_18smem_ptr_flag_bitsILi8EEENSU_INS5_IJNSA_ILi8EEESI_EEENS5_IJSI_SC_EEEEEEEvNS4_8identityENS4_23SM90_TMA_LOAD_MULTICASTES1C_vS1D_EENS_8epilogue10collective6detail29Sm90TmaWarpSpecializedAdapterINS1H_15DefaultEpilogueISK_SL_SL_NS1G_6thread17LinearCombinationISK_Li1EffLNS1L_9ScaleType4KindE0ELNS_15FloatRoundStyleE2ESK_EENS1_15EpilogueDefaultEEEEEvvEEEEvNT_6ParamsE --------------------------
	.section	.nv.constant0._ZN7cutlass13device_kernelINS_4gemm6kernel13GemmUniversalIN4cute5tupleIJiiiiEEENS1_10collective13CollectiveMmaINS1_37MainloopSm90TmaGmmaWarpSpecializedFP8ILi64ENS5_IJNS4_1CILi2EEENSA_ILi1EEESC_EEENS1_32KernelTmaWarpSpecializedPingpongEEENS5_IJNSA_ILi64EEENSA_ILi48EEENSA_ILi32EEEEEENS_12float_e4m3_tENS5_IJlSC_lEEESK_SL_NS4_8TiledMMAINS4_8MMA_AtomIJNS4_4SM904GMMA30MMA_64x16x32_F32E4M3E4M3_SS_TNILNSP_7ScaleInE1ELSR_1EEEEEENS4_6LayoutINS5_IJSC_SC_SC_EEENS5_IJNSA_ILi0EEESW_SW_EEEEENS5_IJNS4_10UnderscoreESZ_SZ_EEEEENS4_13SM90_TMA_LOADENS4_14ComposedLayoutINS4_7SwizzleILi1ELi4ELi3EEENS4_18smem_ptr_flag_bitsILi8EEENSU_INS5_IJNSA_ILi8EEESI_EEENS5_IJSI_SC_EEEEEEEvNS4_8identityENS4_23SM90_TMA_LOAD_MULTICASTES1C_vS1D_EENS_8epilogue10collective6detail29Sm90TmaWarpSpecializedAdapterINS1H_15DefaultEpilogueISK_SL_SL_NS1G_6thread17LinearCombinationISK_Li1EffLNS1L_9ScaleType4KindE0ELNS_15FloatRoundStyleE2ESK_EENS1_15EpilogueDefaultEEEEEvvEEEEvNT_6ParamsE,"a",@progbits
	.sectionflags	@""
	.align	4
.nv.constant0._ZN7cutlass13device_kernelINS_4gemm6kernel13GemmUniversalIN4cute5tupleIJiiiiEEENS1_10collective13CollectiveMmaINS1_37MainloopSm90TmaGmmaWarpSpecializedFP8ILi64ENS5_IJNS4_1CILi2EEENSA_ILi1EEESC_EEENS1_32KernelTmaWarpSpecializedPingpongEEENS5_IJNSA_ILi64EEENSA_ILi48EEENSA_ILi32EEEEEENS_12float_e4m3_tENS5_IJlSC_lEEESK_SL_NS4_8TiledMMAINS4_8MMA_AtomIJNS4_4SM904GMMA30MMA_64x16x32_F32E4M3E4M3_SS_TNILNSP_7ScaleInE1ELSR_1EEEEEENS4_6LayoutINS5_IJSC_SC_SC_EEENS5_IJNSA_ILi0EEESW_SW_EEEEENS5_IJNS4_10UnderscoreESZ_SZ_EEEEENS4_13SM90_TMA_LOADENS4_14ComposedLayoutINS4_7SwizzleILi1ELi4ELi3EEENS4_18smem_ptr_flag_bitsILi8EEENSU_INS5_IJNSA_ILi8EEESI_EEENS5_IJSI_SC_EEEEEEEvNS4_8identityENS4_23SM90_TMA_LOAD_MULTICASTES1C_vS1D_EENS_8epilogue10collective6detail29Sm90TmaWarpSpecializedAdapterINS1H_15DefaultEpilogueISK_SL_SL_NS1G_6thread17LinearCombinationISK_Li1EffLNS1L_9ScaleType4KindE0ELNS_15FloatRoundStyleE2ESK_EENS1_15EpilogueDefaultEEEEEvvEEEEvNT_6ParamsE:
	.zero		1664


//--------------------- SYMBOLS --------------------------

	.type		.nv.reservedSmem.offset0,@object
	.size		.nv.reservedSmem.offset0,0x4
